// auto-generated by cutlass_sweep.gemm — config: {"arch": "sm_100", "cluster_m": 1, "cluster_n": 1, "dtype": "fp16", "dtype_b": "fp16", "layout": "nt", "stages": 0, "tile_k": 16, "tile_m": 128, "tile_n": 8}
#include "cutlass/cutlass.h"
#include "cutlass/gemm/collective/collective_builder.hpp"
#include "cutlass/gemm/device/gemm_universal_adapter.h"
#include "cutlass/gemm/kernel/gemm_universal.hpp"
#include "cutlass/epilogue/collective/collective_builder.hpp"

using ElemA = cutlass::half_t;
using ElemB = cutlass::half_t;
using ElemCD = cutlass::half_t;
using Acc  = float;
using TileShape    = cute::Shape<cute::_128, cute::_8, cute::_16>;
using ClusterShape = cute::Shape<cute::_1, cute::_1, cute::_1>;

using CollectiveEpilogue = typename cutlass::epilogue::collective::CollectiveBuilder<
    cutlass::arch::Sm100, cutlass::arch::OpClassTensorOp,
    TileShape, ClusterShape,
    cutlass::epilogue::collective::EpilogueTileAuto,
    Acc, Acc,
    ElemCD, cutlass::layout::RowMajor, 128 / cutlass::sizeof_bits<ElemCD>::value,
    ElemCD, cutlass::layout::RowMajor, 128 / cutlass::sizeof_bits<ElemCD>::value,
    cutlass::epilogue::collective::EpilogueScheduleAuto
  >::CollectiveOp;

using CollectiveMainloop = typename cutlass::gemm::collective::CollectiveBuilder<
    cutlass::arch::Sm100, cutlass::arch::OpClassTensorOp,
    ElemA, cutlass::layout::RowMajor, 128 / cutlass::sizeof_bits<ElemA>::value,
    ElemB, cutlass::layout::ColumnMajor, 128 / cutlass::sizeof_bits<ElemB>::value,
    Acc,
    TileShape, ClusterShape,
    cutlass::gemm::collective::StageCountAutoCarveout<static_cast<int>(sizeof(typename CollectiveEpilogue::SharedStorage))>,
    cutlass::gemm::collective::KernelScheduleAuto
  >::CollectiveOp;

using GemmKernel = cutlass::gemm::kernel::GemmUniversal<
    cute::Shape<int,int,int,int>,
    CollectiveMainloop,
    CollectiveEpilogue
>;
using Gemm = cutlass::gemm::device::GemmUniversalAdapter<GemmKernel>;

// Force the device kernel symbol into the cubin without needing a host main.
auto* _anchor = &cutlass::device_kernel<GemmKernel>;


// ===== COMPILED SASS (sm_100a) =====

	.target	sm_100a

	.elftype	@"ET_EXEC"


//--------------------- .note.nv.tkinfo           --------------------------
	.section	.note.nv.tkinfo,"",@"SHT_NOTE"
	.sectionflags	@"SHF_NOTE_NV_TKINFO"
	.tkinfo
        /*0018*/ 	.word	0x00000002
        /*0030*/ 	.string	""
        /*0030*/ 	.string	"ptxas"
        /*0030*/ 	.string	"Cuda compilation tools, release 13.0, V13.0.88"
        /*0030*/ 	.string	"Build cuda_13.0.r13.0/compiler.36424714_0"
        /*0030*/ 	.string	"-arch sm_100a -m 64 "



//--------------------- .note.nv.cuinfo           --------------------------
	.section	.note.nv.cuinfo,"",@"SHT_NOTE"
	.sectionflags	@"SHF_NOTE_NV_CUINFO"
        /*0018*/ 	.short	0x0002
        /*001a*/ 	.short	0x0064
        /*001c*/ 	.short	0x0082
	.zero		2


//--------------------- .nv.info                  --------------------------
	.section	.nv.info,"",@"SHT_CUDA_INFO"
	.align	4


	//----- nvinfo : EIATTR_REGCOUNT
	.align		4
        /*0000*/ 	.byte	0x04, 0x2f
        /*0002*/ 	.short	(.L_16 - .L_15)
	.align		4
.L_15:
        /*0004*/ 	.word	index@(_ZN7cutlass13device_kernelINS_4gemm6kernel13GemmUniversalIN4cute5tupleIJiiiiEEENS1_10collective13CollectiveMmaINS1_35MainloopSm100TmaUmmaWarpSpecializedILi52ELi2ELi4ENS5_IJNS4_1CILi1EEESB_SB_EEEEENS5_IJNSA_ILi128EEENSA_ILi8EEENSA_ILi16EEEEEENS_6half_tENS5_IJlSB_lEEESI_SJ_NS4_8TiledMMAINS4_8MMA_AtomIJNS4_20SM100_MMA_F16BF16_SSISI_SI_fLi128ELi8ELNS4_4UMMA5MajorE0ELSO_0ELNSN_7ScaleInE0ELSP_0EEEEEENS4_6LayoutISC_NS5_IJNSA_ILi0EEEST_ST_EEEEENS5_IJNS4_10UnderscoreESW_SW_EEEEENS4_13SM90_TMA_LOADENS4_14ComposedLayoutINS4_7SwizzleILi1ELi4ELi3EEENS4_18smem_ptr_flag_bitsILi16EEENSS_INS5_IJSF_SG_EEENS5_IJSG_SB_EEEEEEEvNS4_8identityESZ_S18_vS19_EENS_8epilogue10collective18CollectiveEpilogueINS1B_23Sm100TmaWarpSpecializedILi2ELi1ELi8ELb1ELb0EEEJSH_NS5_IJNSS_ISE_SB_EENSS_ISF_SB_EEEEESI_SJ_SI_SJ_NS1B_6fusion15FusionCallbacksIS1F_NS1J_17LinearCombinationISI_fSI_fLNS_15FloatRoundStyleE2EEESH_S1I_JEEENS4_5SM1004TMEM4LOAD25SM100_TMEM_LOAD_32dp32b8xESZ_NS10_INS11_ILi0ELi4ELi3EEES14_NSS_INS5_IJSF_SF_EEENS5_IJSF_SB_EEEEEEENS4_39AutoVectorizingCopyWithAssumedAlignmentILi128EEENS4_14SM90_TMA_STOREES1X_S1Z_S1Z_EEEvvEEEEvNT_6ParamsE)
        /*0008*/ 	.word	0x00000040


	//----- nvinfo : EIATTR_FRAME_SIZE
	.align		4
.L_16:
        /*000c*/ 	.byte	0x04, 0x11
        /*000e*/ 	.short	(.L_18 - .L_17)
	.align		4
.L_17:
        /*0010*/ 	.word	index@($__internal_2_$__cuda_sm10x_tcgen05_guardrail_trap_unallocated_columns_being_dealloced)
        /*0014*/ 	.word	0x00000000


	//----- nvinfo : EIATTR_FRAME_SIZE
	.align		4
.L_18:
        /*0018*/ 	.byte	0x04, 0x11
        /*001a*/ 	.short	(.L_20 - .L_19)
	.align		4
.L_19:
        /*001c*/ 	.word	index@($__internal_1_$__cuda_sm10x_tcgen05_guardrail_trap_phase_invalid_during_alloc)
        /*0020*/ 	.word	0x00000000


	//----- nvinfo : EIATTR_FRAME_SIZE
	.align		4
.L_20:
        /*0024*/ 	.byte	0x04, 0x11
        /*0026*/ 	.short	(.L_22 - .L_21)
	.align		4
.L_21:
        /*0028*/ 	.word	index@($__internal_0_$__cuda_sm10x_tcgen05_guardrail_trap_col_being_dealloced_not_returned_by_alloc)
        /*002c*/ 	.word	0x00000000


	//----- nvinfo : EIATTR_FRAME_SIZE
	.align		4
.L_22:
        /*0030*/ 	.byte	0x04, 0x11
        /*0032*/ 	.short	(.L_24 - .L_23)
	.align		4
.L_23:
        /*0034*/ 	.word	index@(_ZN7cutlass13device_kernelINS_4gemm6kernel13GemmUniversalIN4cute5tupleIJiiiiEEENS1_10collective13CollectiveMmaINS1_35MainloopSm100TmaUmmaWarpSpecializedILi52ELi2ELi4ENS5_IJNS4_1CILi1EEESB_SB_EEEEENS5_IJNSA_ILi128EEENSA_ILi8EEENSA_ILi16EEEEEENS_6half_tENS5_IJlSB_lEEESI_SJ_NS4_8TiledMMAINS4_8MMA_AtomIJNS4_20SM100_MMA_F16BF16_SSISI_SI_fLi128ELi8ELNS4_4UMMA5MajorE0ELSO_0ELNSN_7ScaleInE0ELSP_0EEEEEENS4_6LayoutISC_NS5_IJNSA_ILi0EEEST_ST_EEEEENS5_IJNS4_10UnderscoreESW_SW_EEEEENS4_13SM90_TMA_LOADENS4_14ComposedLayoutINS4_7SwizzleILi1ELi4ELi3EEENS4_18smem_ptr_flag_bitsILi16EEENSS_INS5_IJSF_SG_EEENS5_IJSG_SB_EEEEEEEvNS4_8identityESZ_S18_vS19_EENS_8epilogue10collective18CollectiveEpilogueINS1B_23Sm100TmaWarpSpecializedILi2ELi1ELi8ELb1ELb0EEEJSH_NS5_IJNSS_ISE_SB_EENSS_ISF_SB_EEEEESI_SJ_SI_SJ_NS1B_6fusion15FusionCallbacksIS1F_NS1J_17LinearCombinationISI_fSI_fLNS_15FloatRoundStyleE2EEESH_S1I_JEEENS4_5SM1004TMEM4LOAD25SM100_TMEM_LOAD_32dp32b8xESZ_NS10_INS11_ILi0ELi4ELi3EEES14_NSS_INS5_IJSF_SF_EEENS5_IJSF_SB_EEEEEEENS4_39AutoVectorizingCopyWithAssumedAlignmentILi128EEENS4_14SM90_TMA_STOREES1X_S1Z_S1Z_EEEvvEEEEvNT_6ParamsE)
        /*0038*/ 	.word	0x00000000


	//----- nvinfo : EIATTR_MIN_STACK_SIZE
	.align		4
.L_24:
        /*003c*/ 	.byte	0x04, 0x12
        /*003e*/ 	.short	(.L_26 - .L_25)
	.align		4
.L_25:
        /*0040*/ 	.word	index@(_ZN7cutlass13device_kernelINS_4gemm6kernel13GemmUniversalIN4cute5tupleIJiiiiEEENS1_10collective13CollectiveMmaINS1_35MainloopSm100TmaUmmaWarpSpecializedILi52ELi2ELi4ENS5_IJNS4_1CILi1EEESB_SB_EEEEENS5_IJNSA_ILi128EEENSA_ILi8EEENSA_ILi16EEEEEENS_6half_tENS5_IJlSB_lEEESI_SJ_NS4_8TiledMMAINS4_8MMA_AtomIJNS4_20SM100_MMA_F16BF16_SSISI_SI_fLi128ELi8ELNS4_4UMMA5MajorE0ELSO_0ELNSN_7ScaleInE0ELSP_0EEEEEENS4_6LayoutISC_NS5_IJNSA_ILi0EEEST_ST_EEEEENS5_IJNS4_10UnderscoreESW_SW_EEEEENS4_13SM90_TMA_LOADENS4_14ComposedLayoutINS4_7SwizzleILi1ELi4ELi3EEENS4_18smem_ptr_flag_bitsILi16EEENSS_INS5_IJSF_SG_EEENS5_IJSG_SB_EEEEEEEvNS4_8identityESZ_S18_vS19_EENS_8epilogue10collective18CollectiveEpilogueINS1B_23Sm100TmaWarpSpecializedILi2ELi1ELi8ELb1ELb0EEEJSH_NS5_IJNSS_ISE_SB_EENSS_ISF_SB_EEEEESI_SJ_SI_SJ_NS1B_6fusion15FusionCallbacksIS1F_NS1J_17LinearCombinationISI_fSI_fLNS_15FloatRoundStyleE2EEESH_S1I_JEEENS4_5SM1004TMEM4LOAD25SM100_TMEM_LOAD_32dp32b8xESZ_NS10_INS11_ILi0ELi4ELi3EEES14_NSS_INS5_IJSF_SF_EEENS5_IJSF_SB_EEEEEEENS4_39AutoVectorizingCopyWithAssumedAlignmentILi128EEENS4_14SM90_TMA_STOREES1X_S1Z_S1Z_EEEvvEEEEvNT_6ParamsE)
        /*0044*/ 	.word	0x00000000
.L_26:


//--------------------- .nv.compat                --------------------------
	.section	.nv.compat,"",@"SHT_CUDA_COMPAT_INFO"
	.align	4
        /*0000*/ 	.byte	0x02, 0x09, 0x01, 0x00, 0x02, 0x02, 0x02, 0x00, 0x02, 0x05, 0x05, 0x00, 0x03, 0x07, 0x01, 0x01
        /*0010*/ 	.byte	0x02, 0x03, 0x01, 0x00, 0x02, 0x06, 0x01, 0x00, 0x04, 0x0b, 0x08, 0x00, 0x09, 0x00, 0x00, 0x00
        /*0020*/ 	.byte	0x00, 0x00, 0x00, 0x00


//--------------------- .nv.info._ZN7cutlass13device_kernelINS_4gemm6kernel13GemmUniversalIN4cute5tupleIJiiiiEEENS1_10collective13CollectiveMmaINS1_35MainloopSm100TmaUmmaWarpSpecializedILi52ELi2ELi4ENS5_IJNS4_1CILi1EEESB_SB_EEEEENS5_IJNSA_ILi128EEENSA_ILi8EEENSA_ILi16EEEEEENS_6half_tENS5_IJlSB_lEEESI_SJ_NS4_8TiledMMAINS4_8MMA_AtomIJNS4_20SM100_MMA_F16BF16_SSISI_SI_fLi128ELi8ELNS4_4UMMA5MajorE0ELSO_0ELNSN_7ScaleInE0ELSP_0EEEEEENS4_6LayoutISC_NS5_IJNSA_ILi0EEEST_ST_EEEEENS5_IJNS4_10UnderscoreESW_SW_EEEEENS4_13SM90_TMA_LOADENS4_14ComposedLayoutINS4_7SwizzleILi1ELi4ELi3EEENS4_18smem_ptr_flag_bitsILi16EEENSS_INS5_IJSF_SG_EEENS5_IJSG_SB_EEEEEEEvNS4_8identityESZ_S18_vS19_EENS_8epilogue10collective18CollectiveEpilogueINS1B_23Sm100TmaWarpSpecializedILi2ELi1ELi8ELb1ELb0EEEJSH_NS5_IJNSS_ISE_SB_EENSS_ISF_SB_EEEEESI_SJ_SI_SJ_NS1B_6fusion15FusionCallbacksIS1F_NS1J_17LinearCombinationISI_fSI_fLNS_15FloatRoundStyleE2EEESH_S1I_JEEENS4_5SM1004TMEM4LOAD25SM100_TMEM_LOAD_32dp32b8xESZ_NS10_INS11_ILi0ELi4ELi3EEES14_NSS_INS5_IJSF_SF_EEENS5_IJSF_SB_EEEEEEENS4_39AutoVectorizingCopyWithAssumedAlignmentILi128EEENS4_14SM90_TMA_STOREES1X_S1Z_S1Z_EEEvvEEEEvNT_6ParamsE --------------------------
	.section	.nv.info._ZN7cutlass13device_kernelINS_4gemm6kernel13GemmUniversalIN4cute5tupleIJiiiiEEENS1_10collective13CollectiveMmaINS1_35MainloopSm100TmaUmmaWarpSpecializedILi52ELi2ELi4ENS5_IJNS4_1CILi1EEESB_SB_EEEEENS5_IJNSA_ILi128EEENSA_ILi8EEENSA_ILi16EEEEEENS_6half_tENS5_IJlSB_lEEESI_SJ_NS4_8TiledMMAINS4_8MMA_AtomIJNS4_20SM100_MMA_F16BF16_SSISI_SI_fLi128ELi8ELNS4_4UMMA5MajorE0ELSO_0ELNSN_7ScaleInE0ELSP_0EEEEEENS4_6LayoutISC_NS5_IJNSA_ILi0EEEST_ST_EEEEENS5_IJNS4_10UnderscoreESW_SW_EEEEENS4_13SM90_TMA_LOADENS4_14ComposedLayoutINS4_7SwizzleILi1ELi4ELi3EEENS4_18smem_ptr_flag_bitsILi16EEENSS_INS5_IJSF_SG_EEENS5_IJSG_SB_EEEEEEEvNS4_8identityESZ_S18_vS19_EENS_8epilogue10collective18CollectiveEpilogueINS1B_23Sm100TmaWarpSpecializedILi2ELi1ELi8ELb1ELb0EEEJSH_NS5_IJNSS_ISE_SB_EENSS_ISF_SB_EEEEESI_SJ_SI_SJ_NS1B_6fusion15FusionCallbacksIS1F_NS1J_17LinearCombinationISI_fSI_fLNS_15FloatRoundStyleE2EEESH_S1I_JEEENS4_5SM1004TMEM4LOAD25SM100_TMEM_LOAD_32dp32b8xESZ_NS10_INS11_ILi0ELi4ELi3EEES14_NSS_INS5_IJSF_SF_EEENS5_IJSF_SB_EEEEEEENS4_39AutoVectorizingCopyWithAssumedAlignmentILi128EEENS4_14SM90_TMA_STOREES1X_S1Z_S1Z_EEEvvEEEEvNT_6ParamsE,"",@"SHT_CUDA_INFO"
	.sectionflags	@""
	.align	4


	//----- nvinfo : EIATTR_CUDA_API_VERSION
	.align		4
        /*0000*/ 	.byte	0x04, 0x37
        /*0002*/ 	.short	(.L_28 - .L_27)
.L_27:
        /*0004*/ 	.word	0x00000082


	//----- nvinfo : EIATTR_KPARAM_INFO
	.align		4
.L_28:
        /*0008*/ 	.byte	0x04, 0x17
        /*000a*/ 	.short	(.L_30 - .L_29)
.L_29:
        /*000c*/ 	.word	0x00000000
        /*0010*/ 	.short	0x0000
        /*0012*/ 	.short	0x0000
        /*0014*/ 	.byte	0x00, 0xf0, 0x01, 0x20


	//----- nvinfo : EIATTR_AT_ENTRY_FRAGMENTS
	.align		4
.L_30:
        /*0018*/ 	.byte	0x04, 0x4f
        /*001a*/ 	.short	(.L_32 - .L_31)


	//   ....[0]....
.L_31:
        /*001c*/ 	.word	0x00000006


	//----- nvinfo : EIATTR_RESERVED_SMEM_USED
	.align		4
.L_32:
        /*0020*/ 	.byte	0x01, 0x41
	.zero		2


	//----- nvinfo : EIATTR_SPARSE_MMA_MASK
	.align		4
        /*0024*/ 	.byte	0x03, 0x50
        /*0026*/ 	.short	0x0000


	//----- nvinfo : EIATTR_TCGEN05_1CTA_USED
	.align		4
        /*0028*/ 	.byte	0x01, 0x51
	.zero		2


	//----- nvinfo : EIATTR_MAXREG_COUNT
	.align		4
        /*002c*/ 	.byte	0x03, 0x1b
        /*002e*/ 	.short	0x00ff


	//----- nvinfo : EIATTR_NUM_BARRIERS
	.align		4
        /*0030*/ 	.byte	0x02, 0x4c
        /*0032*/ 	.byte	0x07
	.zero		1


	//----- nvinfo : EIATTR_EXTERNS
	.align		4
        /*0034*/ 	.byte	0x04, 0x0f
        /*0036*/ 	.short	(.L_34 - .L_33)


	//   ....[0]....
	.align		4
.L_33:
        /*0038*/ 	.word	index@(__assertfail)


	//----- nvinfo : EIATTR_MERCURY_ISA_VERSION
	.align		4
.L_34:
        /*003c*/ 	.byte	0x03, 0x5f
        /*003e*/ 	.short	0x0101


	//----- nvinfo : EIATTR_INT_WARP_WIDE_INSTR_OFFSETS
	.align		4
        /*0040*/ 	.byte	0x04, 0x31
        /*0042*/ 	.short	(.L_36 - .L_35)


	//   ....[0]....
.L_35:
        /*0044*/ 	.word	0x000023c0


	//   ....[1]....
        /*0048*/ 	.word	0x000057c0


	//   ....[2]....
        /*004c*/ 	.word	0x000057e0


	//   ....[3]....
        /*0050*/ 	.word	0x00005810


	//   ....[4]....
        /*0054*/ 	.word	0x00006210


	//   ....[5]....
        /*0058*/ 	.word	0x00006350


	//----- nvinfo : EIATTR_COOP_GROUP_MASK_REGIDS
	.align		4
.L_36:
        /*005c*/ 	.byte	0x04, 0x29
        /*005e*/ 	.short	(.L_38 - .L_37)


	//   ....[0]....
.L_37:
        /*0060*/ 	.word	0xffffffff


	//   ....[1]....
        /*0064*/ 	.word	0xffffffff


	//   ....[2]....
        /*0068*/ 	.word	0xffffffff


	//   ....[3]....
        /*006c*/ 	.word	0xffffffff


	//   ....[4]....
        /*0070*/ 	.word	0xffffffff


	//   ....[5]....
        /*0074*/ 	.word	0xffffffff


	//   ....[6]....
        /*0078*/ 	.word	0xffffffff


	//   ....[7]....
        /*007c*/ 	.word	0xffffffff


	//   ....[8]....
        /*0080*/ 	.word	0xffffffff


	//   ....[9]....
        /*0084*/ 	.word	0xffffffff


	//   ....[10]....
        /*0088*/ 	.word	0xffffffff


	//   ....[11]....
        /*008c*/ 	.word	0xffffffff


	//   ....[12]....
        /*0090*/ 	.word	0xffffffff


	//----- nvinfo : EIATTR_COOP_GROUP_INSTR_OFFSETS
	.align		4
.L_38:
        /*0094*/ 	.byte	0x04, 0x28
        /*0096*/ 	.short	(.L_40 - .L_39)


	//   ....[0]....
.L_39:
        /*0098*/ 	.word	0x00000090


	//   ....[1]....
        /*009c*/ 	.word	0x000004c0


	//   ....[2]....
        /*00a0*/ 	.word	0x00000c60


	//   ....[3]....
        /*00a4*/ 	.word	0x00000dc0


	//   ....[4]....
        /*00a8*/ 	.word	0x00000ec0


	//   ....[5]....
        /*00ac*/ 	.word	0x00001030


	//   ....[6]....
        /*00b0*/ 	.word	0x000011d0


	//   ....[7]....
        /*00b4*/ 	.word	0x000022a0


	//   ....[8]....
        /*00b8*/ 	.word	0x00004b80


	//   ....[9]....
        /*00bc*/ 	.word	0x00004d90


	//   ....[10]....
        /*00c0*/ 	.word	0x00004dc0


	//   ....[11]....
        /*00c4*/ 	.word	0x000056a0


	//   ....[12]....
        /*00c8*/ 	.word	0x000058d0


	//----- nvinfo : EIATTR_VRC_CTA_INIT_COUNT
	.align		4
.L_40:
        /*00cc*/ 	.byte	0x02, 0x4a
        /*00ce*/ 	.byte	0x80
	.zero		1


	//----- nvinfo : EIATTR_SYSCALL_OFFSETS
	.align		4
        /*00d0*/ 	.byte	0x04, 0x46
        /*00d2*/ 	.short	(.L_42 - .L_41)


	//   ....[0]....
.L_41:
        /*00d4*/ 	.word	0x00007380


	//----- nvinfo : EIATTR_MBARRIER_INSTR_OFFSETS
	.align		4
.L_42:
        /*00d8*/ 	.byte	0x04, 0x39
        /*00da*/ 	.short	(.L_44 - .L_43)


	//   ....[0]....
.L_43:
        /*00dc*/ 	.word	0x000005c0
        /*00e0*/ 	.word	0x000000ff
        /*00e4*/ 	.word	0x00000000
        /*00e8*/ 	.short	0x0100
        /*00ea*/ 	.byte	0x06
	.zero		1


	//   ....[1]....
        /*00ec*/ 	.word	0x000005d0
        /*00f0*/ 	.word	0x000000ff
        /*00f4*/ 	.word	0x000001a0
        /*00f8*/ 	.short	0x0100
        /*00fa*/ 	.byte	0x06
	.zero		1


	//   ....[2]....
        /*00fc*/ 	.word	0x000005e0
        /*0100*/ 	.word	0x000000ff
        /*0104*/ 	.word	0x00000008
        /*0108*/ 	.short	0x0100
        /*010a*/ 	.byte	0x06
	.zero		1


	//   ....[3]....
        /*010c*/ 	.word	0x000005f0
        /*0110*/ 	.word	0x000000ff
        /*0114*/ 	.word	0x000001a8
        /*0118*/ 	.short	0x0100
        /*011a*/ 	.byte	0x06
	.zero		1


	//   ....[4]....
        /*011c*/ 	.word	0x00000600
        /*0120*/ 	.word	0x000000ff
        /*0124*/ 	.word	0x00000010
        /*0128*/ 	.short	0x0100
        /*012a*/ 	.byte	0x06
	.zero		1


	//   ....[5]....
        /*012c*/ 	.word	0x00000610
        /*0130*/ 	.word	0x000000ff
        /*0134*/ 	.word	0x000001b0
        /*0138*/ 	.short	0x0100
        /*013a*/ 	.byte	0x06
	.zero		1


	//   ....[6]....
        /*013c*/ 	.word	0x00000620
        /*0140*/ 	.word	0x000000ff
        /*0144*/ 	.word	0x00000018
        /*0148*/ 	.short	0x0100
        /*014a*/ 	.byte	0x06
	.zero		1


	//   ....[7]....
        /*014c*/ 	.word	0x00000630
        /*0150*/ 	.word	0x000000ff
        /*0154*/ 	.word	0x000001b8
        /*0158*/ 	.short	0x0100
        /*015a*/ 	.byte	0x06
	.zero		1


	//   ....[8]....
        /*015c*/ 	.word	0x00000640
        /*0160*/ 	.word	0x000000ff
        /*0164*/ 	.word	0x00000020
        /*0168*/ 	.short	0x0100
        /*016a*/ 	.byte	0x06
	.zero		1


	//   ....[9]....
        /*016c*/ 	.word	0x00000650
        /*0170*/ 	.word	0x000000ff
        /*0174*/ 	.word	0x000001c0
        /*0178*/ 	.short	0x0100
        /*017a*/ 	.byte	0x06
	.zero		1


	//   ....[10]....
        /*017c*/ 	.word	0x00000660
        /*0180*/ 	.word	0x000000ff
        /*0184*/ 	.word	0x00000028
        /*0188*/ 	.short	0x0100
        /*018a*/ 	.byte	0x06
	.zero		1


	//   ....[11]....
        /*018c*/ 	.word	0x00000670
        /*0190*/ 	.word	0x000000ff
        /*0194*/ 	.word	0x000001c8
        /*0198*/ 	.short	0x0100
        /*019a*/ 	.byte	0x06
	.zero		1


	//   ....[12]....
        /*019c*/ 	.word	0x00000680
        /*01a0*/ 	.word	0x000000ff
        /*01a4*/ 	.word	0x00000030
        /*01a8*/ 	.short	0x0100
        /*01aa*/ 	.byte	0x06
	.zero		1


	//   ....[13]....
        /*01ac*/ 	.word	0x00000690
        /*01b0*/ 	.word	0x000000ff
        /*01b4*/ 	.word	0x000001d0
        /*01b8*/ 	.short	0x0100
        /*01ba*/ 	.byte	0x06
	.zero		1


	//   ....[14]....
        /*01bc*/ 	.word	0x000006a0
        /*01c0*/ 	.word	0x000000ff
        /*01c4*/ 	.word	0x00000038
        /*01c8*/ 	.short	0x0100
        /*01ca*/ 	.byte	0x06
	.zero		1


	//   ....[15]....
        /*01cc*/ 	.word	0x000006b0
        /*01d0*/ 	.word	0x000000ff
        /*01d4*/ 	.word	0x000001d8
        /*01d8*/ 	.short	0x0100
        /*01da*/ 	.byte	0x06
	.zero		1


	//   ....[16]....
        /*01dc*/ 	.word	0x000006c0
        /*01e0*/ 	.word	0x000000ff
        /*01e4*/ 	.word	0x00000040
        /*01e8*/ 	.short	0x0100
        /*01ea*/ 	.byte	0x06
	.zero		1


	//   ....[17]....
        /*01ec*/ 	.word	0x000006d0
        /*01f0*/ 	.word	0x000000ff
        /*01f4*/ 	.word	0x000001e0
        /*01f8*/ 	.short	0x0100
        /*01fa*/ 	.byte	0x06
	.zero		1


	//   ....[18]....
        /*01fc*/ 	.word	0x000006e0
        /*0200*/ 	.word	0x000000ff
        /*0204*/ 	.word	0x00000048
        /*0208*/ 	.short	0x0100
        /*020a*/ 	.byte	0x06
	.zero		1


	//   ....[19]....
        /*020c*/ 	.word	0x000006f0
        /*0210*/ 	.word	0x000000ff
        /*0214*/ 	.word	0x000001e8
        /*0218*/ 	.short	0x0100
        /*021a*/ 	.byte	0x06
	.zero		1


	//   ....[20]....
        /*021c*/ 	.word	0x00000700
        /*0220*/ 	.word	0x000000ff
        /*0224*/ 	.word	0x00000050
        /*0228*/ 	.short	0x0100
        /*022a*/ 	.byte	0x06
	.zero		1


	//   ....[21]....
        /*022c*/ 	.word	0x00000710
        /*0230*/ 	.word	0x000000ff
        /*0234*/ 	.word	0x000001f0
        /*0238*/ 	.short	0x0100
        /*023a*/ 	.byte	0x06
	.zero		1


	//   ....[22]....
        /*023c*/ 	.word	0x00000720
        /*0240*/ 	.word	0x000000ff
        /*0244*/ 	.word	0x00000058
        /*0248*/ 	.short	0x0100
        /*024a*/ 	.byte	0x06
	.zero		1


	//   ....[23]....
        /*024c*/ 	.word	0x00000730
        /*0250*/ 	.word	0x000000ff
        /*0254*/ 	.word	0x000001f8
        /*0258*/ 	.short	0x0100
        /*025a*/ 	.byte	0x06
	.zero		1


	//   ....[24]....
        /*025c*/ 	.word	0x00000740
        /*0260*/ 	.word	0x000000ff
        /*0264*/ 	.word	0x00000060
        /*0268*/ 	.short	0x0100
        /*026a*/ 	.byte	0x06
	.zero		1


	//   ....[25]....
        /*026c*/ 	.word	0x00000750
        /*0270*/ 	.word	0x000000ff
        /*0274*/ 	.word	0x00000200
        /*0278*/ 	.short	0x0100
        /*027a*/ 	.byte	0x06
	.zero		1


	//   ....[26]....
        /*027c*/ 	.word	0x00000760
        /*0280*/ 	.word	0x000000ff
        /*0284*/ 	.word	0x00000068
        /*0288*/ 	.short	0x0100
        /*028a*/ 	.byte	0x06
	.zero		1


	//   ....[27]....
        /*028c*/ 	.word	0x00000770
        /*0290*/ 	.word	0x000000ff
        /*0294*/ 	.word	0x00000208
        /*0298*/ 	.short	0x0100
        /*029a*/ 	.byte	0x06
	.zero		1


	//   ....[28]....
        /*029c*/ 	.word	0x00000780
        /*02a0*/ 	.word	0x000000ff
        /*02a4*/ 	.word	0x00000070
        /*02a8*/ 	.short	0x0100
        /*02aa*/ 	.byte	0x06
	.zero		1


	//   ....[29]....
        /*02ac*/ 	.word	0x00000790
        /*02b0*/ 	.word	0x000000ff
        /*02b4*/ 	.word	0x00000210
        /*02b8*/ 	.short	0x0100
        /*02ba*/ 	.byte	0x06
	.zero		1


	//   ....[30]....
        /*02bc*/ 	.word	0x000007a0
        /*02c0*/ 	.word	0x000000ff
        /*02c4*/ 	.word	0x00000078
        /*02c8*/ 	.short	0x0100
        /*02ca*/ 	.byte	0x06
	.zero		1


	//   ....[31]....
        /*02cc*/ 	.word	0x000007b0
        /*02d0*/ 	.word	0x000000ff
        /*02d4*/ 	.word	0x00000218
        /*02d8*/ 	.short	0x0100
        /*02da*/ 	.byte	0x06
	.zero		1


	//   ....[32]....
        /*02dc*/ 	.word	0x000007c0
        /*02e0*/ 	.word	0x000000ff
        /*02e4*/ 	.word	0x00000080
        /*02e8*/ 	.short	0x0100
        /*02ea*/ 	.byte	0x06
	.zero		1


	//   ....[33]....
        /*02ec*/ 	.word	0x000007d0
        /*02f0*/ 	.word	0x000000ff
        /*02f4*/ 	.word	0x00000220
        /*02f8*/ 	.short	0x0100
        /*02fa*/ 	.byte	0x06
	.zero		1


	//   ....[34]....
        /*02fc*/ 	.word	0x000007e0
        /*0300*/ 	.word	0x000000ff
        /*0304*/ 	.word	0x00000088
        /*0308*/ 	.short	0x0100
        /*030a*/ 	.byte	0x06
	.zero		1


	//   ....[35]....
        /*030c*/ 	.word	0x000007f0
        /*0310*/ 	.word	0x000000ff
        /*0314*/ 	.word	0x00000228
        /*0318*/ 	.short	0x0100
        /*031a*/ 	.byte	0x06
	.zero		1


	//   ....[36]....
        /*031c*/ 	.word	0x00000800
        /*0320*/ 	.word	0x000000ff
        /*0324*/ 	.word	0x00000090
        /*0328*/ 	.short	0x0100
        /*032a*/ 	.byte	0x06
	.zero		1


	//   ....[37]....
        /*032c*/ 	.word	0x00000810
        /*0330*/ 	.word	0x000000ff
        /*0334*/ 	.word	0x00000230
        /*0338*/ 	.short	0x0100
        /*033a*/ 	.byte	0x06
	.zero		1


	//   ....[38]....
        /*033c*/ 	.word	0x00000820
        /*0340*/ 	.word	0x000000ff
        /*0344*/ 	.word	0x00000098
        /*0348*/ 	.short	0x0100
        /*034a*/ 	.byte	0x06
	.zero		1


	//   ....[39]....
        /*034c*/ 	.word	0x00000830
        /*0350*/ 	.word	0x000000ff
        /*0354*/ 	.word	0x00000238
        /*0358*/ 	.short	0x0100
        /*035a*/ 	.byte	0x06
	.zero		1


	//   ....[40]....
        /*035c*/ 	.word	0x00000840
        /*0360*/ 	.word	0x000000ff
        /*0364*/ 	.word	0x000000a0
        /*0368*/ 	.short	0x0100
        /*036a*/ 	.byte	0x06
	.zero		1


	//   ....[41]....
        /*036c*/ 	.word	0x00000850
        /*0370*/ 	.word	0x000000ff
        /*0374*/ 	.word	0x00000240
        /*0378*/ 	.short	0x0100
        /*037a*/ 	.byte	0x06
	.zero		1


	//   ....[42]....
        /*037c*/ 	.word	0x00000860
        /*0380*/ 	.word	0x000000ff
        /*0384*/ 	.word	0x000000a8
        /*0388*/ 	.short	0x0100
        /*038a*/ 	.byte	0x06
	.zero		1


	//   ....[43]....
        /*038c*/ 	.word	0x00000870
        /*0390*/ 	.word	0x000000ff
        /*0394*/ 	.word	0x00000248
        /*0398*/ 	.short	0x0100
        /*039a*/ 	.byte	0x06
	.zero		1


	//   ....[44]....
        /*039c*/ 	.word	0x00000880
        /*03a0*/ 	.word	0x000000ff
        /*03a4*/ 	.word	0x000000b0
        /*03a8*/ 	.short	0x0100
        /*03aa*/ 	.byte	0x06
	.zero		1


	//   ....[45]....
        /*03ac*/ 	.word	0x00000890
        /*03b0*/ 	.word	0x000000ff
        /*03b4*/ 	.word	0x00000250
        /*03b8*/ 	.short	0x0100
        /*03ba*/ 	.byte	0x06
	.zero		1


	//   ....[46]....
        /*03bc*/ 	.word	0x000008a0
        /*03c0*/ 	.word	0x000000ff
        /*03c4*/ 	.word	0x000000b8
        /*03c8*/ 	.short	0x0100
        /*03ca*/ 	.byte	0x06
	.zero		1


	//   ....[47]....
        /*03cc*/ 	.word	0x000008b0
        /*03d0*/ 	.word	0x000000ff
        /*03d4*/ 	.word	0x00000258
        /*03d8*/ 	.short	0x0100
        /*03da*/ 	.byte	0x06
	.zero		1


	//   ....[48]....
        /*03dc*/ 	.word	0x000008c0
        /*03e0*/ 	.word	0x000000ff
        /*03e4*/ 	.word	0x000000c0
        /*03e8*/ 	.short	0x0100
        /*03ea*/ 	.byte	0x06
	.zero		1


	//   ....[49]....
        /*03ec*/ 	.word	0x000008d0
        /*03f0*/ 	.word	0x000000ff
        /*03f4*/ 	.word	0x00000260
        /*03f8*/ 	.short	0x0100
        /*03fa*/ 	.byte	0x06
	.zero		1


	//   ....[50]....
        /*03fc*/ 	.word	0x000008e0
        /*0400*/ 	.word	0x000000ff
        /*0404*/ 	.word	0x000000c8
        /*0408*/ 	.short	0x0100
        /*040a*/ 	.byte	0x06
	.zero		1


	//   ....[51]....
        /*040c*/ 	.word	0x000008f0
        /*0410*/ 	.word	0x000000ff
        /*0414*/ 	.word	0x00000268
        /*0418*/ 	.short	0x0100
        /*041a*/ 	.byte	0x06
	.zero		1


	//   ....[52]....
        /*041c*/ 	.word	0x00000900
        /*0420*/ 	.word	0x000000ff
        /*0424*/ 	.word	0x000000d0
        /*0428*/ 	.short	0x0100
        /*042a*/ 	.byte	0x06
	.zero		1


	//   ....[53]....
        /*042c*/ 	.word	0x00000910
        /*0430*/ 	.word	0x000000ff
        /*0434*/ 	.word	0x00000270
        /*0438*/ 	.short	0x0100
        /*043a*/ 	.byte	0x06
	.zero		1


	//   ....[54]....
        /*043c*/ 	.word	0x00000920
        /*0440*/ 	.word	0x000000ff
        /*0444*/ 	.word	0x000000d8
        /*0448*/ 	.short	0x0100
        /*044a*/ 	.byte	0x06
	.zero		1


	//   ....[55]....
        /*044c*/ 	.word	0x00000930
        /*0450*/ 	.word	0x000000ff
        /*0454*/ 	.word	0x00000278
        /*0458*/ 	.short	0x0100
        /*045a*/ 	.byte	0x06
	.zero		1


	//   ....[56]....
        /*045c*/ 	.word	0x00000940
        /*0460*/ 	.word	0x000000ff
        /*0464*/ 	.word	0x000000e0
        /*0468*/ 	.short	0x0100
        /*046a*/ 	.byte	0x06
	.zero		1


	//   ....[57]....
        /*046c*/ 	.word	0x00000950
        /*0470*/ 	.word	0x000000ff
        /*0474*/ 	.word	0x00000280
        /*0478*/ 	.short	0x0100
        /*047a*/ 	.byte	0x06
	.zero		1


	//   ....[58]....
        /*047c*/ 	.word	0x00000960
        /*0480*/ 	.word	0x000000ff
        /*0484*/ 	.word	0x000000e8
        /*0488*/ 	.short	0x0100
        /*048a*/ 	.byte	0x06
	.zero		1


	//   ....[59]....
        /*048c*/ 	.word	0x00000970
        /*0490*/ 	.word	0x000000ff
        /*0494*/ 	.word	0x00000288
        /*0498*/ 	.short	0x0100
        /*049a*/ 	.byte	0x06
	.zero		1


	//   ....[60]....
        /*049c*/ 	.word	0x00000980
        /*04a0*/ 	.word	0x000000ff
        /*04a4*/ 	.word	0x000000f0
        /*04a8*/ 	.short	0x0100
        /*04aa*/ 	.byte	0x06
	.zero		1


	//   ....[61]....
        /*04ac*/ 	.word	0x00000990
        /*04b0*/ 	.word	0x000000ff
        /*04b4*/ 	.word	0x00000290
        /*04b8*/ 	.short	0x0100
        /*04ba*/ 	.byte	0x06
	.zero		1


	//   ....[62]....
        /*04bc*/ 	.word	0x000009a0
        /*04c0*/ 	.word	0x000000ff
        /*04c4*/ 	.word	0x000000f8
        /*04c8*/ 	.short	0x0100
        /*04ca*/ 	.byte	0x06
	.zero		1


	//   ....[63]....
        /*04cc*/ 	.word	0x000009b0
        /*04d0*/ 	.word	0x000000ff
        /*04d4*/ 	.word	0x00000298
        /*04d8*/ 	.short	0x0100
        /*04da*/ 	.byte	0x06
	.zero		1


	//   ....[64]....
        /*04dc*/ 	.word	0x000009c0
        /*04e0*/ 	.word	0x000000ff
        /*04e4*/ 	.word	0x00000100
        /*04e8*/ 	.short	0x0100
        /*04ea*/ 	.byte	0x06
	.zero		1


	//   ....[65]....
        /*04ec*/ 	.word	0x000009d0
        /*04f0*/ 	.word	0x000000ff
        /*04f4*/ 	.word	0x000002a0
        /*04f8*/ 	.short	0x0100
        /*04fa*/ 	.byte	0x06
	.zero		1


	//   ....[66]....
        /*04fc*/ 	.word	0x000009e0
        /*0500*/ 	.word	0x000000ff
        /*0504*/ 	.word	0x00000108
        /*0508*/ 	.short	0x0100
        /*050a*/ 	.byte	0x06
	.zero		1


	//   ....[67]....
        /*050c*/ 	.word	0x000009f0
        /*0510*/ 	.word	0x000000ff
        /*0514*/ 	.word	0x000002a8
        /*0518*/ 	.short	0x0100
        /*051a*/ 	.byte	0x06
	.zero		1


	//   ....[68]....
        /*051c*/ 	.word	0x00000a00
        /*0520*/ 	.word	0x000000ff
        /*0524*/ 	.word	0x00000110
        /*0528*/ 	.short	0x0100
        /*052a*/ 	.byte	0x06
	.zero		1


	//   ....[69]....
        /*052c*/ 	.word	0x00000a10
        /*0530*/ 	.word	0x000000ff
        /*0534*/ 	.word	0x000002b0
        /*0538*/ 	.short	0x0100
        /*053a*/ 	.byte	0x06
	.zero		1


	//   ....[70]....
        /*053c*/ 	.word	0x00000a20
        /*0540*/ 	.word	0x000000ff
        /*0544*/ 	.word	0x00000118
        /*0548*/ 	.short	0x0100
        /*054a*/ 	.byte	0x06
	.zero		1


	//   ....[71]....
        /*054c*/ 	.word	0x00000a30
        /*0550*/ 	.word	0x000000ff
        /*0554*/ 	.word	0x000002b8
        /*0558*/ 	.short	0x0100
        /*055a*/ 	.byte	0x06
	.zero		1


	//   ....[72]....
        /*055c*/ 	.word	0x00000a40
        /*0560*/ 	.word	0x000000ff
        /*0564*/ 	.word	0x00000120
        /*0568*/ 	.short	0x0100
        /*056a*/ 	.byte	0x06
	.zero		1


	//   ....[73]....
        /*056c*/ 	.word	0x00000a50
        /*0570*/ 	.word	0x000000ff
        /*0574*/ 	.word	0x000002c0
        /*0578*/ 	.short	0x0100
        /*057a*/ 	.byte	0x06
	.zero		1


	//   ....[74]....
        /*057c*/ 	.word	0x00000a60
        /*0580*/ 	.word	0x000000ff
        /*0584*/ 	.word	0x00000128
        /*0588*/ 	.short	0x0100
        /*058a*/ 	.byte	0x06
	.zero		1


	//   ....[75]....
        /*058c*/ 	.word	0x00000a70
        /*0590*/ 	.word	0x000000ff
        /*0594*/ 	.word	0x000002c8
        /*0598*/ 	.short	0x0100
        /*059a*/ 	.byte	0x06
	.zero		1


	//   ....[76]....
        /*059c*/ 	.word	0x00000a80
        /*05a0*/ 	.word	0x000000ff
        /*05a4*/ 	.word	0x00000130
        /*05a8*/ 	.short	0x0100
        /*05aa*/ 	.byte	0x06
	.zero		1


	//   ....[77]....
        /*05ac*/ 	.word	0x00000a90
        /*05b0*/ 	.word	0x000000ff
        /*05b4*/ 	.word	0x000002d0
        /*05b8*/ 	.short	0x0100
        /*05ba*/ 	.byte	0x06
	.zero		1


	//   ....[78]....
        /*05bc*/ 	.word	0x00000aa0
        /*05c0*/ 	.word	0x000000ff
        /*05c4*/ 	.word	0x00000138
        /*05c8*/ 	.short	0x0100
        /*05ca*/ 	.byte	0x06
	.zero		1


	//   ....[79]....
        /*05cc*/ 	.word	0x00000ab0
        /*05d0*/ 	.word	0x000000ff
        /*05d4*/ 	.word	0x000002d8
        /*05d8*/ 	.short	0x0100
        /*05da*/ 	.byte	0x06
	.zero		1


	//   ....[80]....
        /*05dc*/ 	.word	0x00000ac0
        /*05e0*/ 	.word	0x000000ff
        /*05e4*/ 	.word	0x00000140
        /*05e8*/ 	.short	0x0100
        /*05ea*/ 	.byte	0x06
	.zero		1


	//   ....[81]....
        /*05ec*/ 	.word	0x00000ad0
        /*05f0*/ 	.word	0x000000ff
        /*05f4*/ 	.word	0x000002e0
        /*05f8*/ 	.short	0x0100
        /*05fa*/ 	.byte	0x06
	.zero		1


	//   ....[82]....
        /*05fc*/ 	.word	0x00000ae0
        /*0600*/ 	.word	0x000000ff
        /*0604*/ 	.word	0x00000148
        /*0608*/ 	.short	0x0100
        /*060a*/ 	.byte	0x06
	.zero		1


	//   ....[83]....
        /*060c*/ 	.word	0x00000af0
        /*0610*/ 	.word	0x000000ff
        /*0614*/ 	.word	0x000002e8
        /*0618*/ 	.short	0x0100
        /*061a*/ 	.byte	0x06
	.zero		1


	//   ....[84]....
        /*061c*/ 	.word	0x00000b00
        /*0620*/ 	.word	0x000000ff
        /*0624*/ 	.word	0x00000150
        /*0628*/ 	.short	0x0100
        /*062a*/ 	.byte	0x06
	.zero		1


	//   ....[85]....
        /*062c*/ 	.word	0x00000b10
        /*0630*/ 	.word	0x000000ff
        /*0634*/ 	.word	0x000002f0
        /*0638*/ 	.short	0x0100
        /*063a*/ 	.byte	0x06
	.zero		1


	//   ....[86]....
        /*063c*/ 	.word	0x00000b20
        /*0640*/ 	.word	0x000000ff
        /*0644*/ 	.word	0x00000158
        /*0648*/ 	.short	0x0100
        /*064a*/ 	.byte	0x06
	.zero		1


	//   ....[87]....
        /*064c*/ 	.word	0x00000b30
        /*0650*/ 	.word	0x000000ff
        /*0654*/ 	.word	0x000002f8
        /*0658*/ 	.short	0x0100
        /*065a*/ 	.byte	0x06
	.zero		1


	//   ....[88]....
        /*065c*/ 	.word	0x00000b40
        /*0660*/ 	.word	0x000000ff
        /*0664*/ 	.word	0x00000160
        /*0668*/ 	.short	0x0100
        /*066a*/ 	.byte	0x06
	.zero		1


	//   ....[89]....
        /*066c*/ 	.word	0x00000b50
        /*0670*/ 	.word	0x000000ff
        /*0674*/ 	.word	0x00000300
        /*0678*/ 	.short	0x0100
        /*067a*/ 	.byte	0x06
	.zero		1


	//   ....[90]....
        /*067c*/ 	.word	0x00000b60
        /*0680*/ 	.word	0x000000ff
        /*0684*/ 	.word	0x00000168
        /*0688*/ 	.short	0x0100
        /*068a*/ 	.byte	0x06
	.zero		1


	//   ....[91]....
        /*068c*/ 	.word	0x00000b70
        /*0690*/ 	.word	0x000000ff
        /*0694*/ 	.word	0x00000308
        /*0698*/ 	.short	0x0100
        /*069a*/ 	.byte	0x06
	.zero		1


	//   ....[92]....
        /*069c*/ 	.word	0x00000b80
        /*06a0*/ 	.word	0x000000ff
        /*06a4*/ 	.word	0x00000170
        /*06a8*/ 	.short	0x0100
        /*06aa*/ 	.byte	0x06
	.zero		1


	//   ....[93]....
        /*06ac*/ 	.word	0x00000b90
        /*06b0*/ 	.word	0x000000ff
        /*06b4*/ 	.word	0x00000310
        /*06b8*/ 	.short	0x0100
        /*06ba*/ 	.byte	0x06
	.zero		1


	//   ....[94]....
        /*06bc*/ 	.word	0x00000ba0
        /*06c0*/ 	.word	0x000000ff
        /*06c4*/ 	.word	0x00000178
        /*06c8*/ 	.short	0x0100
        /*06ca*/ 	.byte	0x06
	.zero		1


	//   ....[95]....
        /*06cc*/ 	.word	0x00000bb0
        /*06d0*/ 	.word	0x000000ff
        /*06d4*/ 	.word	0x00000318
        /*06d8*/ 	.short	0x0100
        /*06da*/ 	.byte	0x06
	.zero		1


	//   ....[96]....
        /*06dc*/ 	.word	0x00000bc0
        /*06e0*/ 	.word	0x000000ff
        /*06e4*/ 	.word	0x00000180
        /*06e8*/ 	.short	0x0100
        /*06ea*/ 	.byte	0x06
	.zero		1


	//   ....[97]....
        /*06ec*/ 	.word	0x00000bd0
        /*06f0*/ 	.word	0x000000ff
        /*06f4*/ 	.word	0x00000320
        /*06f8*/ 	.short	0x0100
        /*06fa*/ 	.byte	0x06
	.zero		1


	//   ....[98]....
        /*06fc*/ 	.word	0x00000be0
        /*0700*/ 	.word	0x000000ff
        /*0704*/ 	.word	0x00000188
        /*0708*/ 	.short	0x0100
        /*070a*/ 	.byte	0x06
	.zero		1


	//   ....[99]....
        /*070c*/ 	.word	0x00000bf0
        /*0710*/ 	.word	0x000000ff
        /*0714*/ 	.word	0x00000328
        /*0718*/ 	.short	0x0100
        /*071a*/ 	.byte	0x06
	.zero		1


	//   ....[100]....
        /*071c*/ 	.word	0x00000c00
        /*0720*/ 	.word	0x000000ff
        /*0724*/ 	.word	0x00000190
        /*0728*/ 	.short	0x0100
        /*072a*/ 	.byte	0x06
	.zero		1


	//   ....[101]....
        /*072c*/ 	.word	0x00000c10
        /*0730*/ 	.word	0x000000ff
        /*0734*/ 	.word	0x00000330
        /*0738*/ 	.short	0x0100
        /*073a*/ 	.byte	0x06
	.zero		1


	//   ....[102]....
        /*073c*/ 	.word	0x00000c20
        /*0740*/ 	.word	0x000000ff
        /*0744*/ 	.word	0x00000198
        /*0748*/ 	.short	0x0100
        /*074a*/ 	.byte	0x06
	.zero		1


	//   ....[103]....
        /*074c*/ 	.word	0x00000c30
        /*0750*/ 	.word	0x000000ff
        /*0754*/ 	.word	0x00000338
        /*0758*/ 	.short	0x0100
        /*075a*/ 	.byte	0x06
	.zero		1


	//   ....[104]....
        /*075c*/ 	.word	0x00000d70
        /*0760*/ 	.word	0x000000ff
        /*0764*/ 	.word	0x00000340
        /*0768*/ 	.short	0x0100
        /*076a*/ 	.byte	0x07
	.zero		1


	//   ....[105]....
        /*076c*/ 	.word	0x00000d80
        /*0770*/ 	.word	0x000000ff
        /*0774*/ 	.word	0x00000350
        /*0778*/ 	.short	0x0100
        /*077a*/ 	.byte	0x07
	.zero		1


	//   ....[106]....
        /*077c*/ 	.word	0x00000d90
        /*0780*/ 	.word	0x000000ff
        /*0784*/ 	.word	0x00000348
        /*0788*/ 	.short	0x0100
        /*078a*/ 	.byte	0x07
	.zero		1


	//   ....[107]....
        /*078c*/ 	.word	0x00000da0
        /*0790*/ 	.word	0x000000ff
        /*0794*/ 	.word	0x00000358
        /*0798*/ 	.short	0x0100
        /*079a*/ 	.byte	0x07
	.zero		1


	//   ....[108]....
        /*079c*/ 	.word	0x00000e90
        /*07a0*/ 	.word	0x000000ff
        /*07a4*/ 	.word	0x00000360
        /*07a8*/ 	.short	0x0100
        /*07aa*/ 	.byte	0x06
	.zero		1


	//   ....[109]....
        /*07ac*/ 	.word	0x00000ea0
        /*07b0*/ 	.word	0x000000ff
        /*07b4*/ 	.word	0x00000368
        /*07b8*/ 	.short	0x0100
        /*07ba*/ 	.byte	0x06
	.zero		1


	//   ....[110]....
        /*07bc*/ 	.word	0x00000fe0
        /*07c0*/ 	.word	0x000000ff
        /*07c4*/ 	.word	0x00000370
        /*07c8*/ 	.short	0x0100
        /*07ca*/ 	.byte	0x06
	.zero		1


	//   ....[111]....
        /*07cc*/ 	.word	0x00000ff0
        /*07d0*/ 	.word	0x000000ff
        /*07d4*/ 	.word	0x00000380
        /*07d8*/ 	.short	0x0100
        /*07da*/ 	.byte	0x06
	.zero		1


	//   ....[112]....
        /*07dc*/ 	.word	0x00001000
        /*07e0*/ 	.word	0x000000ff
        /*07e4*/ 	.word	0x00000378
        /*07e8*/ 	.short	0x0100
        /*07ea*/ 	.byte	0x06
	.zero		1


	//   ....[113]....
        /*07ec*/ 	.word	0x00001010
        /*07f0*/ 	.word	0x000000ff
        /*07f4*/ 	.word	0x00000388
        /*07f8*/ 	.short	0x0100
        /*07fa*/ 	.byte	0x06
	.zero		1


	//   ....[114]....
        /*07fc*/ 	.word	0x00001140
        /*0800*/ 	.word	0x000000ff
        /*0804*/ 	.word	0x00000390
        /*0808*/ 	.short	0x0100
        /*080a*/ 	.byte	0x07
	.zero		1


	//   ....[115]....
        /*080c*/ 	.word	0x00001150
        /*0810*/ 	.word	0x000000ff
        /*0814*/ 	.word	0x000003b0
        /*0818*/ 	.short	0x0100
        /*081a*/ 	.byte	0x07
	.zero		1


	//   ....[116]....
        /*081c*/ 	.word	0x00001160
        /*0820*/ 	.word	0x000000ff
        /*0824*/ 	.word	0x00000398
        /*0828*/ 	.short	0x0100
        /*082a*/ 	.byte	0x07
	.zero		1


	//   ....[117]....
        /*082c*/ 	.word	0x00001170
        /*0830*/ 	.word	0x000000ff
        /*0834*/ 	.word	0x000003b8
        /*0838*/ 	.short	0x0100
        /*083a*/ 	.byte	0x07
	.zero		1


	//   ....[118]....
        /*083c*/ 	.word	0x00001180
        /*0840*/ 	.word	0x000000ff
        /*0844*/ 	.word	0x000003a0
        /*0848*/ 	.short	0x0100
        /*084a*/ 	.byte	0x07
	.zero		1


	//   ....[119]....
        /*084c*/ 	.word	0x00001190
        /*0850*/ 	.word	0x000000ff
        /*0854*/ 	.word	0x000003c0
        /*0858*/ 	.short	0x0100
        /*085a*/ 	.byte	0x07
	.zero		1


	//   ....[120]....
        /*085c*/ 	.word	0x000011a0
        /*0860*/ 	.word	0x000000ff
        /*0864*/ 	.word	0x000003a8
        /*0868*/ 	.short	0x0100
        /*086a*/ 	.byte	0x07
	.zero		1


	//   ....[121]....
        /*086c*/ 	.word	0x000011b0
        /*0870*/ 	.word	0x000000ff
        /*0874*/ 	.word	0x000003c8
        /*0878*/ 	.short	0x0100
        /*087a*/ 	.byte	0x07
	.zero		1


	//   ....[122]....
        /*087c*/ 	.word	0x000012a0
        /*0880*/ 	.word	0x000000ff
        /*0884*/ 	.word	0x000003d0
        /*0888*/ 	.short	0x0100
        /*088a*/ 	.byte	0x06
	.zero		1


	//   ....[123]....
        /*088c*/ 	.word	0x000012b0
        /*0890*/ 	.word	0x000000ff
        /*0894*/ 	.word	0x000003e0
        /*0898*/ 	.short	0x0100
        /*089a*/ 	.byte	0x06
	.zero		1


	//   ....[124]....
        /*089c*/ 	.word	0x000012c0
        /*08a0*/ 	.word	0x000000ff
        /*08a4*/ 	.word	0x000003d8
        /*08a8*/ 	.short	0x0100
        /*08aa*/ 	.byte	0x06
	.zero		1


	//   ....[125]....
        /*08ac*/ 	.word	0x000012d0
        /*08b0*/ 	.word	0x000000ff
        /*08b4*/ 	.word	0x000003e8
        /*08b8*/ 	.short	0x0100
        /*08ba*/ 	.byte	0x06
	.zero		1


	//   ....[126]....
        /*08bc*/ 	.word	0x00001ba0
        /*08c0*/ 	.word	0x00000004
        /*08c4*/ 	.word	0x000003e0
        /*08c8*/ 	.short	0x010a
        /*08ca*/ 	.byte	0xff
	.zero		1


	//   ....[127]....
        /*08cc*/ 	.word	0x00001bc0
        /*08d0*/ 	.word	0x00000004
        /*08d4*/ 	.word	0x000003d0
        /*08d8*/ 	.short	0x0101
        /*08da*/ 	.byte	0xff
	.zero		1


	//   ....[128]....
        /*08dc*/ 	.word	0x00001ca0
        /*08e0*/ 	.word	0x000000ff
        /*08e4*/ 	.word	0x000001a0
        /*08e8*/ 	.short	0x010a
        /*08ea*/ 	.byte	0x08
	.zero		1


	//   ....[129]....
        /*08ec*/ 	.word	0x00001d40
        /*08f0*/ 	.word	0x000000ff
        /*08f4*/ 	.word	0x000001a0
        /*08f8*/ 	.short	0x010a
        /*08fa*/ 	.byte	0x21
	.zero		1


	//   ....[130]....
        /*08fc*/ 	.word	0x00001e90
        /*0900*/ 	.word	0x000000ff
        /*0904*/ 	.word	0x000001a0
        /*0908*/ 	.short	0x010a
        /*090a*/ 	.byte	0x08
	.zero		1


	//   ....[131]....
        /*090c*/ 	.word	0x00001fa0
        /*0910*/ 	.word	0x000000ff
        /*0914*/ 	.word	0x00000368
        /*0918*/ 	.short	0x0101
        /*091a*/ 	.byte	0x05
	.zero		1


	//   ....[132]....
        /*091c*/ 	.word	0x00001fc0
        /*0920*/ 	.word	0x000000ff
        /*0924*/ 	.word	0x000001a0
        /*0928*/ 	.short	0x010a
        /*092a*/ 	.byte	0x08
	.zero		1


	//   ....[133]....
        /*092c*/ 	.word	0x00002040
        /*0930*/ 	.word	0x000000ff
        /*0934*/ 	.word	0x000001a0
        /*0938*/ 	.short	0x010a
        /*093a*/ 	.byte	0x11
	.zero		1


	//   ....[134]....
        /*093c*/ 	.word	0x00002190
        /*0940*/ 	.word	0x000000ff
        /*0944*/ 	.word	0x000001a0
        /*0948*/ 	.short	0x010a
        /*094a*/ 	.byte	0x08
	.zero		1


	//   ....[135]....
        /*094c*/ 	.word	0x000022d0
        /*0950*/ 	.word	0x00000008
        /*0954*/ 	.word	0x00000370
        /*0958*/ 	.short	0x010a
        /*095a*/ 	.byte	0xff
	.zero		1


	//   ....[136]....
        /*095c*/ 	.word	0x00002390
        /*0960*/ 	.word	0x00000008
        /*0964*/ 	.word	0x00000000
        /*0968*/ 	.short	0x0101
        /*096a*/ 	.byte	0xff
	.zero		1


	//   ....[137]....
        /*096c*/ 	.word	0x000028f0
        /*0970*/ 	.word	0x000000ff
        /*0974*/ 	.word	0x00000000
        /*0978*/ 	.short	0x010a
        /*097a*/ 	.byte	0x04
	.zero		1


	//   ....[138]....
        /*097c*/ 	.word	0x00002980
        /*0980*/ 	.word	0x000000ff
        /*0984*/ 	.word	0x00000000
        /*0988*/ 	.short	0x010a
        /*098a*/ 	.byte	0x04
	.zero		1


	//   ....[139]....
        /*098c*/ 	.word	0x00002a10
        /*0990*/ 	.word	0x000000ff
        /*0994*/ 	.word	0x00000000
        /*0998*/ 	.short	0x010a
        /*099a*/ 	.byte	0x04
	.zero		1


	//   ....[140]....
        /*099c*/ 	.word	0x00002aa0
        /*09a0*/ 	.word	0x000000ff
        /*09a4*/ 	.word	0x00000000
        /*09a8*/ 	.short	0x010a
        /*09aa*/ 	.byte	0x04
	.zero		1


	//   ....[141]....
        /*09ac*/ 	.word	0x00002b30
        /*09b0*/ 	.word	0x000000ff
        /*09b4*/ 	.word	0x00000000
        /*09b8*/ 	.short	0x010a
        /*09ba*/ 	.byte	0x04
	.zero		1


	//   ....[142]....
        /*09bc*/ 	.word	0x00002bc0
        /*09c0*/ 	.word	0x000000ff
        /*09c4*/ 	.word	0x00000000
        /*09c8*/ 	.short	0x010a
        /*09ca*/ 	.byte	0x04
	.zero		1


	//   ....[143]....
        /*09cc*/ 	.word	0x00002c50
        /*09d0*/ 	.word	0x000000ff
        /*09d4*/ 	.word	0x00000000
        /*09d8*/ 	.short	0x010a
        /*09da*/ 	.byte	0x04
	.zero		1


	//   ....[144]....
        /*09dc*/ 	.word	0x00002ce0
        /*09e0*/ 	.word	0x000000ff
        /*09e4*/ 	.word	0x00000000
        /*09e8*/ 	.short	0x010a
        /*09ea*/ 	.byte	0x04
	.zero		1


	//   ....[145]....
        /*09ec*/ 	.word	0x00002d70
        /*09f0*/ 	.word	0x000000ff
        /*09f4*/ 	.word	0x00000000
        /*09f8*/ 	.short	0x010a
        /*09fa*/ 	.byte	0x04
	.zero		1


	//   ....[146]....
        /*09fc*/ 	.word	0x00002e00
        /*0a00*/ 	.word	0x000000ff
        /*0a04*/ 	.word	0x00000000
        /*0a08*/ 	.short	0x010a
        /*0a0a*/ 	.byte	0x04
	.zero		1


	//   ....[147]....
        /*0a0c*/ 	.word	0x00002e90
        /*0a10*/ 	.word	0x000000ff
        /*0a14*/ 	.word	0x00000000
        /*0a18*/ 	.short	0x010a
        /*0a1a*/ 	.byte	0x04
	.zero		1


	//   ....[148]....
        /*0a1c*/ 	.word	0x00002f20
        /*0a20*/ 	.word	0x000000ff
        /*0a24*/ 	.word	0x00000000
        /*0a28*/ 	.short	0x010a
        /*0a2a*/ 	.byte	0x04
	.zero		1


	//   ....[149]....
        /*0a2c*/ 	.word	0x00002fb0
        /*0a30*/ 	.word	0x000000ff
        /*0a34*/ 	.word	0x00000000
        /*0a38*/ 	.short	0x010a
        /*0a3a*/ 	.byte	0x04
	.zero		1


	//   ....[150]....
        /*0a3c*/ 	.word	0x00003040
        /*0a40*/ 	.word	0x000000ff
        /*0a44*/ 	.word	0x00000000
        /*0a48*/ 	.short	0x010a
        /*0a4a*/ 	.byte	0x04
	.zero		1


	//   ....[151]....
        /*0a4c*/ 	.word	0x000030d0
        /*0a50*/ 	.word	0x000000ff
        /*0a54*/ 	.word	0x00000000
        /*0a58*/ 	.short	0x010a
        /*0a5a*/ 	.byte	0x04
	.zero		1


	//   ....[152]....
        /*0a5c*/ 	.word	0x00003160
        /*0a60*/ 	.word	0x000000ff
        /*0a64*/ 	.word	0x00000000
        /*0a68*/ 	.short	0x010a
        /*0a6a*/ 	.byte	0x04
	.zero		1


	//   ....[153]....
        /*0a6c*/ 	.word	0x000031f0
        /*0a70*/ 	.word	0x000000ff
        /*0a74*/ 	.word	0x00000000
        /*0a78*/ 	.short	0x010a
        /*0a7a*/ 	.byte	0x04
	.zero		1


	//   ....[154]....
        /*0a7c*/ 	.word	0x00003280
        /*0a80*/ 	.word	0x000000ff
        /*0a84*/ 	.word	0x00000000
        /*0a88*/ 	.short	0x010a
        /*0a8a*/ 	.byte	0x04
	.zero		1


	//   ....[155]....
        /*0a8c*/ 	.word	0x00003310
        /*0a90*/ 	.word	0x000000ff
        /*0a94*/ 	.word	0x00000000
        /*0a98*/ 	.short	0x010a
        /*0a9a*/ 	.byte	0x04
	.zero		1


	//   ....[156]....
        /*0a9c*/ 	.word	0x000033a0
        /*0aa0*/ 	.word	0x000000ff
        /*0aa4*/ 	.word	0x00000000
        /*0aa8*/ 	.short	0x010a
        /*0aaa*/ 	.byte	0x04
	.zero		1


	//   ....[157]....
        /*0aac*/ 	.word	0x00003430
        /*0ab0*/ 	.word	0x000000ff
        /*0ab4*/ 	.word	0x00000000
        /*0ab8*/ 	.short	0x010a
        /*0aba*/ 	.byte	0x04
	.zero		1


	//   ....[158]....
        /*0abc*/ 	.word	0x000034c0
        /*0ac0*/ 	.word	0x000000ff
        /*0ac4*/ 	.word	0x00000000
        /*0ac8*/ 	.short	0x010a
        /*0aca*/ 	.byte	0x04
	.zero		1


	//   ....[159]....
        /*0acc*/ 	.word	0x00003550
        /*0ad0*/ 	.word	0x000000ff
        /*0ad4*/ 	.word	0x00000000
        /*0ad8*/ 	.short	0x010a
        /*0ada*/ 	.byte	0x04
	.zero		1


	//   ....[160]....
        /*0adc*/ 	.word	0x000035e0
        /*0ae0*/ 	.word	0x000000ff
        /*0ae4*/ 	.word	0x00000000
        /*0ae8*/ 	.short	0x010a
        /*0aea*/ 	.byte	0x04
	.zero		1


	//   ....[161]....
        /*0aec*/ 	.word	0x00003670
        /*0af0*/ 	.word	0x000000ff
        /*0af4*/ 	.word	0x00000000
        /*0af8*/ 	.short	0x010a
        /*0afa*/ 	.byte	0x04
	.zero		1


	//   ....[162]....
        /*0afc*/ 	.word	0x00003700
        /*0b00*/ 	.word	0x000000ff
        /*0b04*/ 	.word	0x00000000
        /*0b08*/ 	.short	0x010a
        /*0b0a*/ 	.byte	0x04
	.zero		1


	//   ....[163]....
        /*0b0c*/ 	.word	0x00003790
        /*0b10*/ 	.word	0x000000ff
        /*0b14*/ 	.word	0x00000000
        /*0b18*/ 	.short	0x010a
        /*0b1a*/ 	.byte	0x04
	.zero		1


	//   ....[164]....
        /*0b1c*/ 	.word	0x00003820
        /*0b20*/ 	.word	0x000000ff
        /*0b24*/ 	.word	0x00000000
        /*0b28*/ 	.short	0x010a
        /*0b2a*/ 	.byte	0x04
	.zero		1


	//   ....[165]....
        /*0b2c*/ 	.word	0x000038b0
        /*0b30*/ 	.word	0x000000ff
        /*0b34*/ 	.word	0x00000000
        /*0b38*/ 	.short	0x010a
        /*0b3a*/ 	.byte	0x04
	.zero		1


	//   ....[166]....
        /*0b3c*/ 	.word	0x00003940
        /*0b40*/ 	.word	0x000000ff
        /*0b44*/ 	.word	0x00000000
        /*0b48*/ 	.short	0x010a
        /*0b4a*/ 	.byte	0x04
	.zero		1


	//   ....[167]....
        /*0b4c*/ 	.word	0x000039d0
        /*0b50*/ 	.word	0x000000ff
        /*0b54*/ 	.word	0x00000000
        /*0b58*/ 	.short	0x010a
        /*0b5a*/ 	.byte	0x04
	.zero		1


	//   ....[168]....
        /*0b5c*/ 	.word	0x00003a60
        /*0b60*/ 	.word	0x000000ff
        /*0b64*/ 	.word	0x00000000
        /*0b68*/ 	.short	0x010a
        /*0b6a*/ 	.byte	0x04
	.zero		1


	//   ....[169]....
        /*0b6c*/ 	.word	0x00003af0
        /*0b70*/ 	.word	0x000000ff
        /*0b74*/ 	.word	0x00000000
        /*0b78*/ 	.short	0x010a
        /*0b7a*/ 	.byte	0x04
	.zero		1


	//   ....[170]....
        /*0b7c*/ 	.word	0x00003b80
        /*0b80*/ 	.word	0x000000ff
        /*0b84*/ 	.word	0x00000000
        /*0b88*/ 	.short	0x010a
        /*0b8a*/ 	.byte	0x04
	.zero		1


	//   ....[171]....
        /*0b8c*/ 	.word	0x00003c10
        /*0b90*/ 	.word	0x000000ff
        /*0b94*/ 	.word	0x00000000
        /*0b98*/ 	.short	0x010a
        /*0b9a*/ 	.byte	0x04
	.zero		1


	//   ....[172]....
        /*0b9c*/ 	.word	0x00003ca0
        /*0ba0*/ 	.word	0x000000ff
        /*0ba4*/ 	.word	0x00000000
        /*0ba8*/ 	.short	0x010a
        /*0baa*/ 	.byte	0x04
	.zero		1


	//   ....[173]....
        /*0bac*/ 	.word	0x00003d30
        /*0bb0*/ 	.word	0x000000ff
        /*0bb4*/ 	.word	0x00000000
        /*0bb8*/ 	.short	0x010a
        /*0bba*/ 	.byte	0x04
	.zero		1


	//   ....[174]....
        /*0bbc*/ 	.word	0x00003dc0
        /*0bc0*/ 	.word	0x000000ff
        /*0bc4*/ 	.word	0x00000000
        /*0bc8*/ 	.short	0x010a
        /*0bca*/ 	.byte	0x04
	.zero		1


	//   ....[175]....
        /*0bcc*/ 	.word	0x00003e50
        /*0bd0*/ 	.word	0x000000ff
        /*0bd4*/ 	.word	0x00000000
        /*0bd8*/ 	.short	0x010a
        /*0bda*/ 	.byte	0x04
	.zero		1


	//   ....[176]....
        /*0bdc*/ 	.word	0x00003ee0
        /*0be0*/ 	.word	0x000000ff
        /*0be4*/ 	.word	0x00000000
        /*0be8*/ 	.short	0x010a
        /*0bea*/ 	.byte	0x04
	.zero		1


	//   ....[177]....
        /*0bec*/ 	.word	0x00003f70
        /*0bf0*/ 	.word	0x000000ff
        /*0bf4*/ 	.word	0x00000000
        /*0bf8*/ 	.short	0x010a
        /*0bfa*/ 	.byte	0x04
	.zero		1


	//   ....[178]....
        /*0bfc*/ 	.word	0x00004000
        /*0c00*/ 	.word	0x000000ff
        /*0c04*/ 	.word	0x00000000
        /*0c08*/ 	.short	0x010a
        /*0c0a*/ 	.byte	0x04
	.zero		1


	//   ....[179]....
        /*0c0c*/ 	.word	0x00004090
        /*0c10*/ 	.word	0x000000ff
        /*0c14*/ 	.word	0x00000000
        /*0c18*/ 	.short	0x010a
        /*0c1a*/ 	.byte	0x04
	.zero		1


	//   ....[180]....
        /*0c1c*/ 	.word	0x00004120
        /*0c20*/ 	.word	0x000000ff
        /*0c24*/ 	.word	0x00000000
        /*0c28*/ 	.short	0x010a
        /*0c2a*/ 	.byte	0x04
	.zero		1


	//   ....[181]....
        /*0c2c*/ 	.word	0x000041b0
        /*0c30*/ 	.word	0x000000ff
        /*0c34*/ 	.word	0x00000000
        /*0c38*/ 	.short	0x010a
        /*0c3a*/ 	.byte	0x04
	.zero		1


	//   ....[182]....
        /*0c3c*/ 	.word	0x00004240
        /*0c40*/ 	.word	0x000000ff
        /*0c44*/ 	.word	0x00000000
        /*0c48*/ 	.short	0x010a
        /*0c4a*/ 	.byte	0x04
	.zero		1


	//   ....[183]....
        /*0c4c*/ 	.word	0x000042d0
        /*0c50*/ 	.word	0x000000ff
        /*0c54*/ 	.word	0x00000000
        /*0c58*/ 	.short	0x010a
        /*0c5a*/ 	.byte	0x04
	.zero		1


	//   ....[184]....
        /*0c5c*/ 	.word	0x00004360
        /*0c60*/ 	.word	0x000000ff
        /*0c64*/ 	.word	0x00000000
        /*0c68*/ 	.short	0x010a
        /*0c6a*/ 	.byte	0x04
	.zero		1


	//   ....[185]....
        /*0c6c*/ 	.word	0x000043f0
        /*0c70*/ 	.word	0x000000ff
        /*0c74*/ 	.word	0x00000000
        /*0c78*/ 	.short	0x010a
        /*0c7a*/ 	.byte	0x04
	.zero		1


	//   ....[186]....
        /*0c7c*/ 	.word	0x00004480
        /*0c80*/ 	.word	0x000000ff
        /*0c84*/ 	.word	0x00000000
        /*0c88*/ 	.short	0x010a
        /*0c8a*/ 	.byte	0x04
	.zero		1


	//   ....[187]....
        /*0c8c*/ 	.word	0x00004510
        /*0c90*/ 	.word	0x000000ff
        /*0c94*/ 	.word	0x00000000
        /*0c98*/ 	.short	0x010a
        /*0c9a*/ 	.byte	0x04
	.zero		1


	//   ....[188]....
        /*0c9c*/ 	.word	0x000045b0
        /*0ca0*/ 	.word	0x00000000
        /*0ca4*/ 	.word	0x00000000
        /*0ca8*/ 	.short	0x010a
        /*0caa*/ 	.byte	0xff
	.zero		1


	//   ....[189]....
        /*0cac*/ 	.word	0x000046d0
        /*0cb0*/ 	.word	0x00000002
        /*0cb4*/ 	.word	0x000003d0
        /*0cb8*/ 	.short	0x010a
        /*0cba*/ 	.byte	0xff
	.zero		1


	//   ....[190]....
        /*0cbc*/ 	.word	0x00004730
        /*0cc0*/ 	.word	0x00000004
        /*0cc4*/ 	.word	0x00000000
        /*0cc8*/ 	.short	0x0101
        /*0cca*/ 	.byte	0xff
	.zero		1


	//   ....[191]....
        /*0ccc*/ 	.word	0x00004750
        /*0cd0*/ 	.word	0x000000ff
        /*0cd4*/ 	.word	0x00000380
        /*0cd8*/ 	.short	0x010a
        /*0cda*/ 	.byte	0x05
	.zero		1


	//   ....[192]....
        /*0cdc*/ 	.word	0x00004870
        /*0ce0*/ 	.word	0x00000002
        /*0ce4*/ 	.word	0x00000370
        /*0ce8*/ 	.short	0x010a
        /*0cea*/ 	.byte	0xff
	.zero		1


	//   ....[193]....
        /*0cec*/ 	.word	0x00004980
        /*0cf0*/ 	.word	0x00000002
        /*0cf4*/ 	.word	0x00000000
        /*0cf8*/ 	.short	0x0101
        /*0cfa*/ 	.byte	0xff
	.zero		1


	//   ....[194]....
        /*0cfc*/ 	.word	0x00004a10
        /*0d00*/ 	.word	0x000000ff
        /*0d04*/ 	.word	0x00000380
        /*0d08*/ 	.short	0x0106
        /*0d0a*/ 	.byte	0x05
	.zero		1


	//   ....[195]....
        /*0d0c*/ 	.word	0x00004a30
        /*0d10*/ 	.word	0x000000ff
        /*0d14*/ 	.word	0x00000380
        /*0d18*/ 	.short	0x010a
        /*0d1a*/ 	.byte	0x05
	.zero		1


	//   ....[196]....
        /*0d1c*/ 	.word	0x00004ac0
        /*0d20*/ 	.word	0x000000ff
        /*0d24*/ 	.word	0x00000380
        /*0d28*/ 	.short	0x0106
        /*0d2a*/ 	.byte	0x04
	.zero		1


	//   ....[197]....
        /*0d2c*/ 	.word	0x00004b00
        /*0d30*/ 	.word	0x00000000
        /*0d34*/ 	.word	0x00000380
        /*0d38*/ 	.short	0x010a
        /*0d3a*/ 	.byte	0xff
	.zero		1


	//   ....[198]....
        /*0d3c*/ 	.word	0x00004fe0
        /*0d40*/ 	.word	0x00000000
        /*0d44*/ 	.word	0x00000370
        /*0d48*/ 	.short	0x010a
        /*0d4a*/ 	.byte	0xff
	.zero		1


	//   ....[199]....
        /*0d4c*/ 	.word	0x000050e0
        /*0d50*/ 	.word	0x00000003
        /*0d54*/ 	.word	0x00000000
        /*0d58*/ 	.short	0x0101
        /*0d5a*/ 	.byte	0xff
	.zero		1


	//   ....[200]....
        /*0d5c*/ 	.word	0x000050f0
        /*0d60*/ 	.word	0x000000ff
        /*0d64*/ 	.word	0x00000000
        /*0d68*/ 	.short	0x010a
        /*0d6a*/ 	.byte	0x04
	.zero		1


	//   ....[201]....
        /*0d6c*/ 	.word	0x00005100
        /*0d70*/ 	.word	0x000000ff
        /*0d74*/ 	.word	0x000003b0
        /*0d78*/ 	.short	0x010a
        /*0d7a*/ 	.byte	0x09
	.zero		1


	//   ....[202]....
        /*0d7c*/ 	.word	0x000051e0
        /*0d80*/ 	.word	0x000000ff
        /*0d84*/ 	.word	0x00000000
        /*0d88*/ 	.short	0x010a
        /*0d8a*/ 	.byte	0x07
	.zero		1


	//   ....[203]....
        /*0d8c*/ 	.word	0x00005310
        /*0d90*/ 	.word	0x000000ff
        /*0d94*/ 	.word	0x00000000
        /*0d98*/ 	.short	0x010a
        /*0d9a*/ 	.byte	0x04
	.zero		1


	//   ....[204]....
        /*0d9c*/ 	.word	0x000054d0
        /*0da0*/ 	.word	0x000000ff
        /*0da4*/ 	.word	0x00000000
        /*0da8*/ 	.short	0x010a
        /*0daa*/ 	.byte	0x05
	.zero		1


	//   ....[205]....
        /*0dac*/ 	.word	0x00005560
        /*0db0*/ 	.word	0x000000ff
        /*0db4*/ 	.word	0x00000000
        /*0db8*/ 	.short	0x010a
        /*0dba*/ 	.byte	0x05
	.zero		1


	//   ....[206]....
        /*0dbc*/ 	.word	0x000055f0
        /*0dc0*/ 	.word	0x000000ff
        /*0dc4*/ 	.word	0x00000000
        /*0dc8*/ 	.short	0x010a
        /*0dca*/ 	.byte	0x05
	.zero		1


	//   ....[207]....
        /*0dcc*/ 	.word	0x00005680
        /*0dd0*/ 	.word	0x000000ff
        /*0dd4*/ 	.word	0x00000000
        /*0dd8*/ 	.short	0x010a
        /*0dda*/ 	.byte	0x07
	.zero		1


	//   ....[208]....
        /*0ddc*/ 	.word	0x00005ab0
        /*0de0*/ 	.word	0x00000000
        /*0de4*/ 	.word	0x00000370
        /*0de8*/ 	.short	0x010a
        /*0dea*/ 	.byte	0xff
	.zero		1


	//   ....[209]....
        /*0dec*/ 	.word	0x00005b90
        /*0df0*/ 	.word	0x00000000
        /*0df4*/ 	.word	0x00000000
        /*0df8*/ 	.short	0x0101
        /*0dfa*/ 	.byte	0xff
	.zero		1


	//   ....[210]....
        /*0dfc*/ 	.word	0x00005eb0
        /*0e00*/ 	.word	0x000000ff
        /*0e04*/ 	.word	0x00000368
        /*0e08*/ 	.short	0x010a
        /*0e0a*/ 	.byte	0x0d
	.zero		1


	//   ....[211]....
        /*0e0c*/ 	.word	0x00006090
        /*0e10*/ 	.word	0x000000ff
        /*0e14*/ 	.word	0x00000350
        /*0e18*/ 	.short	0x010a
        /*0e1a*/ 	.byte	0x0e
	.zero		1


	//   ....[212]....
        /*0e1c*/ 	.word	0x000063a0
        /*0e20*/ 	.word	0x000000ff
        /*0e24*/ 	.word	0x00000340
        /*0e28*/ 	.short	0x010b
        /*0e2a*/ 	.byte	0x0e
	.zero		1


	//   ....[213]....
        /*0e2c*/ 	.word	0x00006400
        /*0e30*/ 	.word	0x000000ff
        /*0e34*/ 	.word	0x00000000
        /*0e38*/ 	.short	0x0101
        /*0e3a*/ 	.byte	0x0f
	.zero		1


	//   ....[214]....
        /*0e3c*/ 	.word	0x00006450
        /*0e40*/ 	.word	0x000000ff
        /*0e44*/ 	.word	0x00000000
        /*0e48*/ 	.short	0x010a
        /*0e4a*/ 	.byte	0x04
	.zero		1


	//   ....[215]....
        /*0e4c*/ 	.word	0x000064f0
        /*0e50*/ 	.word	0x00000000
        /*0e54*/ 	.word	0x00000000
        /*0e58*/ 	.short	0x010a
        /*0e5a*/ 	.byte	0xff
	.zero		1


	//   ....[216]....
        /*0e5c*/ 	.word	0x000067c0
        /*0e60*/ 	.word	0x00000000
        /*0e64*/ 	.word	0x00000370
        /*0e68*/ 	.short	0x010a
        /*0e6a*/ 	.byte	0xff
	.zero		1


	//   ....[217]....
        /*0e6c*/ 	.word	0x000068b0
        /*0e70*/ 	.word	0x00000000
        /*0e74*/ 	.word	0x00000000
        /*0e78*/ 	.short	0x0101
        /*0e7a*/ 	.byte	0xff
	.zero		1


	//   ....[218]....
        /*0e7c*/ 	.word	0x00007030
        /*0e80*/ 	.word	0x000000ff
        /*0e84*/ 	.word	0x00000340
        /*0e88*/ 	.short	0x010a
        /*0e8a*/ 	.byte	0x05
	.zero		1


	//   ....[219]....
        /*0e8c*/ 	.word	0x00007090
        /*0e90*/ 	.word	0x00000008
        /*0e94*/ 	.word	0x00000390
        /*0e98*/ 	.short	0x010a
        /*0e9a*/ 	.byte	0x27
	.zero		1


	//   ....[220]....
        /*0e9c*/ 	.word	0x00007120
        /*0ea0*/ 	.word	0x000000ff
        /*0ea4*/ 	.word	0x00000340
        /*0ea8*/ 	.short	0x010a
        /*0eaa*/ 	.byte	0x05
	.zero		1


	//   ....[221]....
        /*0eac*/ 	.word	0x00007260
        /*0eb0*/ 	.word	0x00000008
        /*0eb4*/ 	.word	0x00000390
        /*0eb8*/ 	.short	0x010a
        /*0eba*/ 	.byte	0x27
	.zero		1


	//   ....[222]....
        /*0ebc*/ 	.word	0x000074b0
        /*0ec0*/ 	.word	0x000000ff
        /*0ec4*/ 	.word	0x00000000
        /*0ec8*/ 	.short	0x0101
        /*0eca*/ 	.byte	0x05
	.zero		1


	//   ....[223]....
        /*0ecc*/ 	.word	0x00007840
        /*0ed0*/ 	.word	0x000000ff
        /*0ed4*/ 	.word	0x00000000
        /*0ed8*/ 	.short	0x0101
        /*0eda*/ 	.byte	0x04
	.zero		1


	//   ....[224]....
        /*0edc*/ 	.word	0x00007ab0
        /*0ee0*/ 	.word	0x00000004
        /*0ee4*/ 	.word	0x000003e0
        /*0ee8*/ 	.short	0x010a
        /*0eea*/ 	.byte	0xff
	.zero		1


	//   ....[225]....
        /*0eec*/ 	.word	0x00007b10
        /*0ef0*/ 	.word	0x00000004
        /*0ef4*/ 	.word	0x000001a0
        /*0ef8*/ 	.short	0x010a
        /*0efa*/ 	.byte	0xff
	.zero		1


	//   ....[226]....
        /*0efc*/ 	.word	0x00007b70
        /*0f00*/ 	.word	0x00000004
        /*0f04*/ 	.word	0x000001a0
        /*0f08*/ 	.short	0x010a
        /*0f0a*/ 	.byte	0xff
	.zero		1


	//   ....[227]....
        /*0f0c*/ 	.word	0x00007bc0
        /*0f10*/ 	.word	0x00000008
        /*0f14*/ 	.word	0x00000370
        /*0f18*/ 	.short	0x010a
        /*0f1a*/ 	.byte	0xff
	.zero		1


	//   ....[228]....
        /*0f1c*/ 	.word	0x00007c20
        /*0f20*/ 	.word	0x00000000
        /*0f24*/ 	.word	0x00000000
        /*0f28*/ 	.short	0x010a
        /*0f2a*/ 	.byte	0xff
	.zero		1


	//   ....[229]....
        /*0f2c*/ 	.word	0x00007c80
        /*0f30*/ 	.word	0x00000000
        /*0f34*/ 	.word	0x00000000
        /*0f38*/ 	.short	0x010a
        /*0f3a*/ 	.byte	0xff
	.zero		1


	//   ....[230]....
        /*0f3c*/ 	.word	0x00007ce0
        /*0f40*/ 	.word	0x00000000
        /*0f44*/ 	.word	0x00000000
        /*0f48*/ 	.short	0x010a
        /*0f4a*/ 	.byte	0xff
	.zero		1


	//   ....[231]....
        /*0f4c*/ 	.word	0x00007d40
        /*0f50*/ 	.word	0x00000000
        /*0f54*/ 	.word	0x00000000
        /*0f58*/ 	.short	0x010a
        /*0f5a*/ 	.byte	0xff
	.zero		1


	//   ....[232]....
        /*0f5c*/ 	.word	0x00007da0
        /*0f60*/ 	.word	0x00000000
        /*0f64*/ 	.word	0x00000000
        /*0f68*/ 	.short	0x010a
        /*0f6a*/ 	.byte	0xff
	.zero		1


	//   ....[233]....
        /*0f6c*/ 	.word	0x00007e00
        /*0f70*/ 	.word	0x00000000
        /*0f74*/ 	.word	0x00000000
        /*0f78*/ 	.short	0x010a
        /*0f7a*/ 	.byte	0xff
	.zero		1


	//   ....[234]....
        /*0f7c*/ 	.word	0x00007e60
        /*0f80*/ 	.word	0x00000000
        /*0f84*/ 	.word	0x00000000
        /*0f88*/ 	.short	0x010a
        /*0f8a*/ 	.byte	0xff
	.zero		1


	//   ....[235]....
        /*0f8c*/ 	.word	0x00007ec0
        /*0f90*/ 	.word	0x00000000
        /*0f94*/ 	.word	0x00000000
        /*0f98*/ 	.short	0x010a
        /*0f9a*/ 	.byte	0xff
	.zero		1


	//   ....[236]....
        /*0f9c*/ 	.word	0x00007f20
        /*0fa0*/ 	.word	0x00000000
        /*0fa4*/ 	.word	0x00000000
        /*0fa8*/ 	.short	0x010a
        /*0faa*/ 	.byte	0xff
	.zero		1


	//   ....[237]....
        /*0fac*/ 	.word	0x00007f80
        /*0fb0*/ 	.word	0x00000000
        /*0fb4*/ 	.word	0x00000000
        /*0fb8*/ 	.short	0x010a
        /*0fba*/ 	.byte	0xff
	.zero		1


	//   ....[238]....
        /*0fbc*/ 	.word	0x00007fe0
        /*0fc0*/ 	.word	0x00000000
        /*0fc4*/ 	.word	0x00000000
        /*0fc8*/ 	.short	0x010a
        /*0fca*/ 	.byte	0xff
	.zero		1


	//   ....[239]....
        /*0fcc*/ 	.word	0x00008040
        /*0fd0*/ 	.word	0x00000000
        /*0fd4*/ 	.word	0x00000000
        /*0fd8*/ 	.short	0x010a
        /*0fda*/ 	.byte	0xff
	.zero		1


	//   ....[240]....
        /*0fdc*/ 	.word	0x000080a0
        /*0fe0*/ 	.word	0x00000000
        /*0fe4*/ 	.word	0x00000000
        /*0fe8*/ 	.short	0x010a
        /*0fea*/ 	.byte	0xff
	.zero		1


	//   ....[241]....
        /*0fec*/ 	.word	0x00008100
        /*0ff0*/ 	.word	0x00000000
        /*0ff4*/ 	.word	0x00000000
        /*0ff8*/ 	.short	0x010a
        /*0ffa*/ 	.byte	0xff
	.zero		1


	//   ....[242]....
        /*0ffc*/ 	.word	0x00008160
        /*1000*/ 	.word	0x00000000
        /*1004*/ 	.word	0x00000000
        /*1008*/ 	.short	0x010a
        /*100a*/ 	.byte	0xff
	.zero		1


	//   ....[243]....
        /*100c*/ 	.word	0x000081c0
        /*1010*/ 	.word	0x00000000
        /*1014*/ 	.word	0x00000000
        /*1018*/ 	.short	0x010a
        /*101a*/ 	.byte	0xff
	.zero		1


	//   ....[244]....
        /*101c*/ 	.word	0x00008220
        /*1020*/ 	.word	0x00000000
        /*1024*/ 	.word	0x00000000
        /*1028*/ 	.short	0x010a
        /*102a*/ 	.byte	0xff
	.zero		1


	//   ....[245]....
        /*102c*/ 	.word	0x00008280
        /*1030*/ 	.word	0x00000000
        /*1034*/ 	.word	0x00000000
        /*1038*/ 	.short	0x010a
        /*103a*/ 	.byte	0xff
	.zero		1


	//   ....[246]....
        /*103c*/ 	.word	0x000082e0
        /*1040*/ 	.word	0x00000000
        /*1044*/ 	.word	0x00000000
        /*1048*/ 	.short	0x010a
        /*104a*/ 	.byte	0xff
	.zero		1


	//   ....[247]....
        /*104c*/ 	.word	0x00008340
        /*1050*/ 	.word	0x00000000
        /*1054*/ 	.word	0x00000000
        /*1058*/ 	.short	0x010a
        /*105a*/ 	.byte	0xff
	.zero		1


	//   ....[248]....
        /*105c*/ 	.word	0x000083a0
        /*1060*/ 	.word	0x00000000
        /*1064*/ 	.word	0x00000000
        /*1068*/ 	.short	0x010a
        /*106a*/ 	.byte	0xff
	.zero		1


	//   ....[249]....
        /*106c*/ 	.word	0x00008400
        /*1070*/ 	.word	0x00000000
        /*1074*/ 	.word	0x00000000
        /*1078*/ 	.short	0x010a
        /*107a*/ 	.byte	0xff
	.zero		1


	//   ....[250]....
        /*107c*/ 	.word	0x00008460
        /*1080*/ 	.word	0x00000000
        /*1084*/ 	.word	0x00000000
        /*1088*/ 	.short	0x010a
        /*108a*/ 	.byte	0xff
	.zero		1


	//   ....[251]....
        /*108c*/ 	.word	0x000084c0
        /*1090*/ 	.word	0x00000000
        /*1094*/ 	.word	0x00000000
        /*1098*/ 	.short	0x010a
        /*109a*/ 	.byte	0xff
	.zero		1


	//   ....[252]....
        /*109c*/ 	.word	0x00008520
        /*10a0*/ 	.word	0x00000000
        /*10a4*/ 	.word	0x00000000
        /*10a8*/ 	.short	0x010a
        /*10aa*/ 	.byte	0xff
	.zero		1


	//   ....[253]....
        /*10ac*/ 	.word	0x00008580
        /*10b0*/ 	.word	0x00000000
        /*10b4*/ 	.word	0x00000000
        /*10b8*/ 	.short	0x010a
        /*10ba*/ 	.byte	0xff
	.zero		1


	//   ....[254]....
        /*10bc*/ 	.word	0x000085e0
        /*10c0*/ 	.word	0x00000000
        /*10c4*/ 	.word	0x00000000
        /*10c8*/ 	.short	0x010a
        /*10ca*/ 	.byte	0xff
	.zero		1


	//   ....[255]....
        /*10cc*/ 	.word	0x00008640
        /*10d0*/ 	.word	0x00000000
        /*10d4*/ 	.word	0x00000000
        /*10d8*/ 	.short	0x010a
        /*10da*/ 	.byte	0xff
	.zero		1


	//   ....[0]....
        /*10dc*/ 	.word	0x000086a0
        /*10e0*/ 	.word	0x00000000
        /*10e4*/ 	.word	0x00000000
        /*10e8*/ 	.short	0x010a
        /*10ea*/ 	.byte	0xff
	.zero		1


	//   ....[1]....
        /*10ec*/ 	.word	0x00008700
        /*10f0*/ 	.word	0x00000000
        /*10f4*/ 	.word	0x00000000
        /*10f8*/ 	.short	0x010a
        /*10fa*/ 	.byte	0xff
	.zero		1


	//   ....[2]....
        /*10fc*/ 	.word	0x00008760
        /*1100*/ 	.word	0x00000000
        /*1104*/ 	.word	0x00000000
        /*1108*/ 	.short	0x010a
        /*110a*/ 	.byte	0xff
	.zero		1


	//   ....[3]....
        /*110c*/ 	.word	0x000087c0
        /*1110*/ 	.word	0x00000000
        /*1114*/ 	.word	0x00000000
        /*1118*/ 	.short	0x010a
        /*111a*/ 	.byte	0xff
	.zero		1


	//   ....[4]....
        /*111c*/ 	.word	0x00008820
        /*1120*/ 	.word	0x00000000
        /*1124*/ 	.word	0x00000000
        /*1128*/ 	.short	0x010a
        /*112a*/ 	.byte	0xff
	.zero		1


	//   ....[5]....
        /*112c*/ 	.word	0x00008880
        /*1130*/ 	.word	0x00000000
        /*1134*/ 	.word	0x00000000
        /*1138*/ 	.short	0x010a
        /*113a*/ 	.byte	0xff
	.zero		1


	//   ....[6]....
        /*113c*/ 	.word	0x000088e0
        /*1140*/ 	.word	0x00000000
        /*1144*/ 	.word	0x00000000
        /*1148*/ 	.short	0x010a
        /*114a*/ 	.byte	0xff
	.zero		1


	//   ....[7]....
        /*114c*/ 	.word	0x00008940
        /*1150*/ 	.word	0x00000000
        /*1154*/ 	.word	0x00000000
        /*1158*/ 	.short	0x010a
        /*115a*/ 	.byte	0xff
	.zero		1


	//   ....[8]....
        /*115c*/ 	.word	0x000089a0
        /*1160*/ 	.word	0x00000000
        /*1164*/ 	.word	0x00000000
        /*1168*/ 	.short	0x010a
        /*116a*/ 	.byte	0xff
	.zero		1


	//   ....[9]....
        /*116c*/ 	.word	0x00008a00
        /*1170*/ 	.word	0x00000000
        /*1174*/ 	.word	0x00000000
        /*1178*/ 	.short	0x010a
        /*117a*/ 	.byte	0xff
	.zero		1


	//   ....[10]....
        /*117c*/ 	.word	0x00008a60
        /*1180*/ 	.word	0x00000000
        /*1184*/ 	.word	0x00000000
        /*1188*/ 	.short	0x010a
        /*118a*/ 	.byte	0xff
	.zero		1


	//   ....[11]....
        /*118c*/ 	.word	0x00008ac0
        /*1190*/ 	.word	0x00000000
        /*1194*/ 	.word	0x00000000
        /*1198*/ 	.short	0x010a
        /*119a*/ 	.byte	0xff
	.zero		1


	//   ....[12]....
        /*119c*/ 	.word	0x00008b20
        /*11a0*/ 	.word	0x00000000
        /*11a4*/ 	.word	0x00000000
        /*11a8*/ 	.short	0x010a
        /*11aa*/ 	.byte	0xff
	.zero		1


	//   ....[13]....
        /*11ac*/ 	.word	0x00008b80
        /*11b0*/ 	.word	0x00000000
        /*11b4*/ 	.word	0x00000000
        /*11b8*/ 	.short	0x010a
        /*11ba*/ 	.byte	0xff
	.zero		1


	//   ....[14]....
        /*11bc*/ 	.word	0x00008be0
        /*11c0*/ 	.word	0x00000000
        /*11c4*/ 	.word	0x00000000
        /*11c8*/ 	.short	0x010a
        /*11ca*/ 	.byte	0xff
	.zero		1


	//   ....[15]....
        /*11cc*/ 	.word	0x00008c40
        /*11d0*/ 	.word	0x00000000
        /*11d4*/ 	.word	0x00000000
        /*11d8*/ 	.short	0x010a
        /*11da*/ 	.byte	0xff
	.zero		1


	//   ....[16]....
        /*11dc*/ 	.word	0x00008ca0
        /*11e0*/ 	.word	0x00000000
        /*11e4*/ 	.word	0x00000000
        /*11e8*/ 	.short	0x010a
        /*11ea*/ 	.byte	0xff
	.zero		1


	//   ....[17]....
        /*11ec*/ 	.word	0x00008d00
        /*11f0*/ 	.word	0x00000000
        /*11f4*/ 	.word	0x00000000
        /*11f8*/ 	.short	0x010a
        /*11fa*/ 	.byte	0xff
	.zero		1


	//   ....[18]....
        /*11fc*/ 	.word	0x00008d60
        /*1200*/ 	.word	0x00000000
        /*1204*/ 	.word	0x00000000
        /*1208*/ 	.short	0x010a
        /*120a*/ 	.byte	0xff
	.zero		1


	//   ....[19]....
        /*120c*/ 	.word	0x00008dc0
        /*1210*/ 	.word	0x00000000
        /*1214*/ 	.word	0x00000000
        /*1218*/ 	.short	0x010a
        /*121a*/ 	.byte	0xff
	.zero		1


	//   ....[20]....
        /*121c*/ 	.word	0x00008e20
        /*1220*/ 	.word	0x00000000
        /*1224*/ 	.word	0x00000000
        /*1228*/ 	.short	0x010a
        /*122a*/ 	.byte	0xff
	.zero		1


	//   ....[21]....
        /*122c*/ 	.word	0x00008e80
        /*1230*/ 	.word	0x00000000
        /*1234*/ 	.word	0x00000000
        /*1238*/ 	.short	0x010a
        /*123a*/ 	.byte	0xff
	.zero		1


	//   ....[22]....
        /*123c*/ 	.word	0x00008ee0
        /*1240*/ 	.word	0x00000000
        /*1244*/ 	.word	0x00000000
        /*1248*/ 	.short	0x010a
        /*124a*/ 	.byte	0xff
	.zero		1


	//   ....[23]....
        /*124c*/ 	.word	0x00008f30
        /*1250*/ 	.word	0x00000002
        /*1254*/ 	.word	0x000003d0
        /*1258*/ 	.short	0x010a
        /*125a*/ 	.byte	0xff
	.zero		1


	//   ....[24]....
        /*125c*/ 	.word	0x00008f90
        /*1260*/ 	.word	0x00000002
        /*1264*/ 	.word	0x00000380
        /*1268*/ 	.short	0x010a
        /*126a*/ 	.byte	0xff
	.zero		1


	//   ....[25]....
        /*126c*/ 	.word	0x00008fe0
        /*1270*/ 	.word	0x00000002
        /*1274*/ 	.word	0x00000370
        /*1278*/ 	.short	0x010a
        /*127a*/ 	.byte	0xff
	.zero		1


	//   ....[26]....
        /*127c*/ 	.word	0x00009040
        /*1280*/ 	.word	0x00000000
        /*1284*/ 	.word	0x00000380
        /*1288*/ 	.short	0x010a
        /*128a*/ 	.byte	0xff
	.zero		1


	//   ....[27]....
        /*128c*/ 	.word	0x00009090
        /*1290*/ 	.word	0x00000000
        /*1294*/ 	.word	0x00000370
        /*1298*/ 	.short	0x010a
        /*129a*/ 	.byte	0xff
	.zero		1


	//   ....[28]....
        /*129c*/ 	.word	0x000090f0
        /*12a0*/ 	.word	0x00000003
        /*12a4*/ 	.word	0x000003b0
        /*12a8*/ 	.short	0x010a
        /*12aa*/ 	.byte	0xff
	.zero		1


	//   ....[29]....
        /*12ac*/ 	.word	0x00009150
        /*12b0*/ 	.word	0x00000000
        /*12b4*/ 	.word	0x00000000
        /*12b8*/ 	.short	0x010a
        /*12ba*/ 	.byte	0xff
	.zero		1


	//   ....[30]....
        /*12bc*/ 	.word	0x000091b0
        /*12c0*/ 	.word	0x00000000
        /*12c4*/ 	.word	0x00000000
        /*12c8*/ 	.short	0x010a
        /*12ca*/ 	.byte	0xff
	.zero		1


	//   ....[31]....
        /*12cc*/ 	.word	0x00009210
        /*12d0*/ 	.word	0x00000000
        /*12d4*/ 	.word	0x00000000
        /*12d8*/ 	.short	0x010a
        /*12da*/ 	.byte	0xff
	.zero		1


	//   ....[32]....
        /*12dc*/ 	.word	0x00009270
        /*12e0*/ 	.word	0x00000000
        /*12e4*/ 	.word	0x00000000
        /*12e8*/ 	.short	0x010a
        /*12ea*/ 	.byte	0xff
	.zero		1


	//   ....[33]....
        /*12ec*/ 	.word	0x000092d0
        /*12f0*/ 	.word	0x00000000
        /*12f4*/ 	.word	0x00000000
        /*12f8*/ 	.short	0x010a
        /*12fa*/ 	.byte	0xff
	.zero		1


	//   ....[34]....
        /*12fc*/ 	.word	0x00009320
        /*1300*/ 	.word	0x00000000
        /*1304*/ 	.word	0x00000370
        /*1308*/ 	.short	0x010a
        /*130a*/ 	.byte	0xff
	.zero		1


	//   ....[35]....
        /*130c*/ 	.word	0x00009380
        /*1310*/ 	.word	0x00000000
        /*1314*/ 	.word	0x00000368
        /*1318*/ 	.short	0x010a
        /*131a*/ 	.byte	0xff
	.zero		1


	//   ....[36]....
        /*131c*/ 	.word	0x000093e0
        /*1320*/ 	.word	0x00000000
        /*1324*/ 	.word	0x00000350
        /*1328*/ 	.short	0x010a
        /*132a*/ 	.byte	0xff
	.zero		1


	//   ....[37]....
        /*132c*/ 	.word	0x00009440
        /*1330*/ 	.word	0x00000000
        /*1334*/ 	.word	0x00000000
        /*1338*/ 	.short	0x010a
        /*133a*/ 	.byte	0xff
	.zero		1


	//   ....[38]....
        /*133c*/ 	.word	0x00009490
        /*1340*/ 	.word	0x00000000
        /*1344*/ 	.word	0x00000370
        /*1348*/ 	.short	0x010a
        /*134a*/ 	.byte	0xff
	.zero		1


	//   ....[39]....
        /*134c*/ 	.word	0x000094f0
        /*1350*/ 	.word	0x00000000
        /*1354*/ 	.word	0x00000340
        /*1358*/ 	.short	0x010a
        /*135a*/ 	.byte	0xff
	.zero		1


	//   ....[40]....
        /*135c*/ 	.word	0x00009550
        /*1360*/ 	.word	0x00000000
        /*1364*/ 	.word	0x00000390
        /*1368*/ 	.short	0x010a
        /*136a*/ 	.byte	0xff
	.zero		1


	//----- nvinfo : EIATTR_NUM_MBARRIERS
	.align		4
.L_44:
        /*136c*/ 	.byte	0x03, 0x38
        /*136e*/ 	.short	0x007e


	//----- nvinfo : EIATTR_EXIT_INSTR_OFFSETS
	.align		4
        /*1370*/ 	.byte	0x04, 0x1c
        /*1372*/ 	.short	(.L_46 - .L_45)


	//   ....[0]....
.L_45:
        /*1374*/ 	.word	0x000045e0


	//   ....[1]....
        /*1378*/ 	.word	0x00004ad0


	//   ....[2]....
        /*137c*/ 	.word	0x00004b30


	//   ....[3]....
        /*1380*/ 	.word	0x000058e0


	//   ....[4]....
        /*1384*/ 	.word	0x00006520


	//   ....[5]....
        /*1388*/ 	.word	0x00006560


	//   ....[6]....
        /*138c*/ 	.word	0x000079e0


	//   ....[7]....
        /*1390*/ 	.word	0x00007a50


	//   ....[8]....
        /*1394*/ 	.word	0x00007a80


	//   ....[9]....
        /*1398*/ 	.word	0x00007aa0


	//----- nvinfo : EIATTR_MAX_THREADS
	.align		4
.L_46:
        /*139c*/ 	.byte	0x04, 0x05
        /*139e*/ 	.short	(.L_48 - .L_47)
.L_47:
        /*13a0*/ 	.word	0x00000100
        /*13a4*/ 	.word	0x00000001
        /*13a8*/ 	.word	0x00000001


	//----- nvinfo : EIATTR_CRS_STACK_SIZE
	.align		4
.L_48:
        /*13ac*/ 	.byte	0x04, 0x1e
        /*13ae*/ 	.short	(.L_50 - .L_49)
.L_49:
        /*13b0*/ 	.word	0x00000000


	//----- nvinfo : EIATTR_CBANK_PARAM_SIZE
	.align		4
.L_50:
        /*13b4*/ 	.byte	0x03, 0x19
        /*13b6*/ 	.short	0x0800


	//----- nvinfo : EIATTR_PARAM_CBANK
	.align		4
        /*13b8*/ 	.byte	0x04, 0x0a
        /*13ba*/ 	.short	(.L_52 - .L_51)
	.align		4
.L_51:
        /*13bc*/ 	.word	index@(.nv.constant0._ZN7cutlass13device_kernelINS_4gemm6kernel13GemmUniversalIN4cute5tupleIJiiiiEEENS1_10collective13CollectiveMmaINS1_35MainloopSm100TmaUmmaWarpSpecializedILi52ELi2ELi4ENS5_IJNS4_1CILi1EEESB_SB_EEEEENS5_IJNSA_ILi128EEENSA_ILi8EEENSA_ILi16EEEEEENS_6half_tENS5_IJlSB_lEEESI_SJ_NS4_8TiledMMAINS4_8MMA_AtomIJNS4_20SM100_MMA_F16BF16_SSISI_SI_fLi128ELi8ELNS4_4UMMA5MajorE0ELSO_0ELNSN_7ScaleInE0ELSP_0EEEEEENS4_6LayoutISC_NS5_IJNSA_ILi0EEEST_ST_EEEEENS5_IJNS4_10UnderscoreESW_SW_EEEEENS4_13SM90_TMA_LOADENS4_14ComposedLayoutINS4_7SwizzleILi1ELi4ELi3EEENS4_18smem_ptr_flag_bitsILi16EEENSS_INS5_IJSF_SG_EEENS5_IJSG_SB_EEEEEEEvNS4_8identityESZ_S18_vS19_EENS_8epilogue10collective18CollectiveEpilogueINS1B_23Sm100TmaWarpSpecializedILi2ELi1ELi8ELb1ELb0EEEJSH_NS5_IJNSS_ISE_SB_EENSS_ISF_SB_EEEEESI_SJ_SI_SJ_NS1B_6fusion15FusionCallbacksIS1F_NS1J_17LinearCombinationISI_fSI_fLNS_15FloatRoundStyleE2EEESH_S1I_JEEENS4_5SM1004TMEM4LOAD25SM100_TMEM_LOAD_32dp32b8xESZ_NS10_INS11_ILi0ELi4ELi3EEES14_NSS_INS5_IJSF_SF_EEENS5_IJSF_SB_EEEEEEENS4_39AutoVectorizingCopyWithAssumedAlignmentILi128EEENS4_14SM90_TMA_STOREES1X_S1Z_S1Z_EEEvvEEEEvNT_6ParamsE)
        /*13c0*/ 	.short	0x0380
        /*13c2*/ 	.short	0x0800


	//----- nvinfo : EIATTR_SW_WAR
	.align		4
.L_52:
        /*13c4*/ 	.byte	0x04, 0x36
        /*13c6*/ 	.short	(.L_54 - .L_53)
.L_53:
        /*13c8*/ 	.word	0x00000008
.L_54:


//--------------------- .nv.callgraph             --------------------------
	.section	.nv.callgraph,"",@"SHT_CUDA_CALLGRAPH"
	.align	4
	.sectionentsize	8
	.align		4
        /*0000*/ 	.word	0x00000000
	.align		4
        /*0004*/ 	.word	0xffffffff
	.align		4
        /*0008*/ 	.word	index@(_ZN7cutlass13device_kernelINS_4gemm6kernel13GemmUniversalIN4cute5tupleIJiiiiEEENS1_10collective13CollectiveMmaINS1_35MainloopSm100TmaUmmaWarpSpecializedILi52ELi2ELi4ENS5_IJNS4_1CILi1EEESB_SB_EEEEENS5_IJNSA_ILi128EEENSA_ILi8EEENSA_ILi16EEEEEENS_6half_tENS5_IJlSB_lEEESI_SJ_NS4_8TiledMMAINS4_8MMA_AtomIJNS4_20SM100_MMA_F16BF16_SSISI_SI_fLi128ELi8ELNS4_4UMMA5MajorE0ELSO_0ELNSN_7ScaleInE0ELSP_0EEEEEENS4_6LayoutISC_NS5_IJNSA_ILi0EEEST_ST_EEEEENS5_IJNS4_10UnderscoreESW_SW_EEEEENS4_13SM90_TMA_LOADENS4_14ComposedLayoutINS4_7SwizzleILi1ELi4ELi3EEENS4_18smem_ptr_flag_bitsILi16EEENSS_INS5_IJSF_SG_EEENS5_IJSG_SB_EEEEEEEvNS4_8identityESZ_S18_vS19_EENS_8epilogue10collective18CollectiveEpilogueINS1B_23Sm100TmaWarpSpecializedILi2ELi1ELi8ELb1ELb0EEEJSH_NS5_IJNSS_ISE_SB_EENSS_ISF_SB_EEEEESI_SJ_SI_SJ_NS1B_6fusion15FusionCallbacksIS1F_NS1J_17LinearCombinationISI_fSI_fLNS_15FloatRoundStyleE2EEESH_S1I_JEEENS4_5SM1004TMEM4LOAD25SM100_TMEM_LOAD_32dp32b8xESZ_NS10_INS11_ILi0ELi4ELi3EEES14_NSS_INS5_IJSF_SF_EEENS5_IJSF_SB_EEEEEEENS4_39AutoVectorizingCopyWithAssumedAlignmentILi128EEENS4_14SM90_TMA_STOREES1X_S1Z_S1Z_EEEvvEEEEvNT_6ParamsE)
	.align		4
        /*000c*/ 	.word	index@(__assertfail)
	.align		4
        /*0010*/ 	.word	0x00000000
	.align		4
        /*0014*/ 	.word	0xfffffffe
	.align		4
        /*0018*/ 	.word	0x00000000
	.align		4
        /*001c*/ 	.word	0xfffffffd
	.align		4
        /*0020*/ 	.word	0x00000000
	.align		4
        /*0024*/ 	.word	0xfffffffc


//--------------------- .nv.constant4             --------------------------
	.section	.nv.constant4,"a",@progbits
	.align	8
	.align		8
.nv.constant4:
        /*0000*/ 	.dword	__assertfail
	.align		8
        /*0008*/ 	.dword	__unnamed_1
	.align		8
        /*0010*/ 	.dword	_ZN39_INTERNAL_b9a18eb9_4_k_cu_8ed6d4f1_77684cuda3std3__45__cpo5beginE
	.align		8
        /*0018*/ 	.dword	_ZN39_INTERNAL_b9a18eb9_4_k_cu_8ed6d4f1_77684cuda3std3__45__cpo3endE
	.align		8
        /*0020*/ 	.dword	_ZN39_INTERNAL_b9a18eb9_4_k_cu_8ed6d4f1_77684cuda3std3__45__cpo6cbeginE
	.align		8
        /*0028*/ 	.dword	_ZN39_INTERNAL_b9a18eb9_4_k_cu_8ed6d4f1_77684cuda3std3__45__cpo4cendE
	.align		8
        /*0030*/ 	.dword	_ZN39_INTERNAL_b9a18eb9_4_k_cu_8ed6d4f1_77684cuda3std3__441_GLOBAL__N__b9a18eb9_4_k_cu_8ed6d4f1_77686ignoreE
	.align		8
        /*0038*/ 	.dword	_ZN39_INTERNAL_b9a18eb9_4_k_cu_8ed6d4f1_77684cuda3std3__419piecewise_constructE
	.align		8
        /*0040*/ 	.dword	_ZN39_INTERNAL_b9a18eb9_4_k_cu_8ed6d4f1_77684cuda3std3__48in_placeE
	.align		8
        /*0048*/ 	.dword	_ZN39_INTERNAL_b9a18eb9_4_k_cu_8ed6d4f1_77684cuda3std6ranges3__45__cpo4swapE
	.align		8
        /*0050*/ 	.dword	_ZN39_INTERNAL_b9a18eb9_4_k_cu_8ed6d4f1_77684cuda3std6ranges3__45__cpo9iter_moveE
	.align		8
        /*0058*/ 	.dword	_ZN39_INTERNAL_b9a18eb9_4_k_cu_8ed6d4f1_77684cute7productE
	.align		8
        /*0060*/ 	.dword	_ZN39_INTERNAL_b9a18eb9_4_k_cu_8ed6d4f1_77684cute1_E
	.align		8
        /*0068*/ 	.dword	$str$25
	.align		8
        /*0070*/ 	.dword	$str$26


//--------------------- .text._ZN7cutlass13device_kernelINS_4gemm6kernel13GemmUniversalIN4cute5tupleIJiiiiEEENS1_10collective13CollectiveMmaINS1_35MainloopSm100TmaUmmaWarpSpecializedILi52ELi2ELi4ENS5_IJNS4_1CILi1EEESB_SB_EEEEENS5_IJNSA_ILi128EEENSA_ILi8EEENSA_ILi16EEEEEENS_6half_tENS5_IJlSB_lEEESI_SJ_NS4_8TiledMMAINS4_8MMA_AtomIJNS4_20SM100_MMA_F16BF16_SSISI_SI_fLi128ELi8ELNS4_4UMMA5MajorE0ELSO_0ELNSN_7ScaleInE0ELSP_0EEEEEENS4_6LayoutISC_NS5_IJNSA_ILi0EEEST_ST_EEEEENS5_IJNS4_10UnderscoreESW_SW_EEEEENS4_13SM90_TMA_LOADENS4_14ComposedLayoutINS4_7SwizzleILi1ELi4ELi3EEENS4_18smem_ptr_flag_bitsILi16EEENSS_INS5_IJSF_SG_EEENS5_IJSG_SB_EEEEEEEvNS4_8identityESZ_S18_vS19_EENS_8epilogue10collective18CollectiveEpilogueINS1B_23Sm100TmaWarpSpecializedILi2ELi1ELi8ELb1ELb0EEEJSH_NS5_IJNSS_ISE_SB_EENSS_ISF_SB_EEEEESI_SJ_SI_SJ_NS1B_6fusion15FusionCallbacksIS1F_NS1J_17LinearCombinationISI_fSI_fLNS_15FloatRoundStyleE2EEESH_S1I_JEEENS4_5SM1004TMEM4LOAD25SM100_TMEM_LOAD_32dp32b8xESZ_NS10_INS11_ILi0ELi4ELi3EEES14_NSS_INS5_IJSF_SF_EEENS5_IJSF_SB_EEEEEEENS4_39AutoVectorizingCopyWithAssumedAlignmentILi128EEENS4_14SM90_TMA_STOREES1X_S1Z_S1Z_EEEvvEEEEvNT_6ParamsE --------------------------
	.section	.text._ZN7cutlass13device_kernelINS_4gemm6kernel13GemmUniversalIN4cute5tupleIJiiiiEEENS1_10collective13CollectiveMmaINS1_35MainloopSm100TmaUmmaWarpSpecializedILi52ELi2ELi4ENS5_IJNS4_1CILi1EEESB_SB_EEEEENS5_IJNSA_ILi128EEENSA_ILi8EEENSA_ILi16EEEEEENS_6half_tENS5_IJlSB_lEEESI_SJ_NS4_8TiledMMAINS4_8MMA_AtomIJNS4_20SM100_MMA_F16BF16_SSISI_SI_fLi128ELi8ELNS4_4UMMA5MajorE0ELSO_0ELNSN_7ScaleInE0ELSP_0EEEEEENS4_6LayoutISC_NS5_IJNSA_ILi0EEEST_ST_EEEEENS5_IJNS4_10UnderscoreESW_SW_EEEEENS4_13SM90_TMA_LOADENS4_14ComposedLayoutINS4_7SwizzleILi1ELi4ELi3EEENS4_18smem_ptr_flag_bitsILi16EEENSS_INS5_IJSF_SG_EEENS5_IJSG_SB_EEEEEEEvNS4_8identityESZ_S18_vS19_EENS_8epilogue10collective18CollectiveEpilogueINS1B_23Sm100TmaWarpSpecializedILi2ELi1ELi8ELb1ELb0EEEJSH_NS5_IJNSS_ISE_SB_EENSS_ISF_SB_EEEEESI_SJ_SI_SJ_NS1B_6fusion15FusionCallbacksIS1F_NS1J_17LinearCombinationISI_fSI_fLNS_15FloatRoundStyleE2EEESH_S1I_JEEENS4_5SM1004TMEM4LOAD25SM100_TMEM_LOAD_32dp32b8xESZ_NS10_INS11_ILi0ELi4ELi3EEES14_NSS_INS5_IJSF_SF_EEENS5_IJSF_SB_EEEEEEENS4_39AutoVectorizingCopyWithAssumedAlignmentILi128EEENS4_14SM90_TMA_STOREES1X_S1Z_S1Z_EEEvvEEEEvNT_6ParamsE,"ax",@progbits
	.align	128
.text._ZN7cutlass13device_kernelINS_4gemm6kernel13GemmUniversalIN4cute5tupleIJiiiiEEENS1_10collective13CollectiveMmaINS1_35MainloopSm100TmaUmmaWarpSpecializedILi52ELi2ELi4ENS5_IJNS4_1CILi1EEESB_SB_EEEEENS5_IJNSA_ILi128EEENSA_ILi8EEENSA_ILi16EEEEEENS_6half_tENS5_IJlSB_lEEESI_SJ_NS4_8TiledMMAINS4_8MMA_AtomIJNS4_20SM100_MMA_F16BF16_SSISI_SI_fLi128ELi8ELNS4_4UMMA5MajorE0ELSO_0ELNSN_7ScaleInE0ELSP_0EEEEEENS4_6LayoutISC_NS5_IJNSA_ILi0EEEST_ST_EEEEENS5_IJNS4_10UnderscoreESW_SW_EEEEENS4_13SM90_TMA_LOADENS4_14ComposedLayoutINS4_7SwizzleILi1ELi4ELi3EEENS4_18smem_ptr_flag_bitsILi16EEENSS_INS5_IJSF_SG_EEENS5_IJSG_SB_EEEEEEEvNS4_8identityESZ_S18_vS19_EENS_8epilogue10collective18CollectiveEpilogueINS1B_23Sm100TmaWarpSpecializedILi2ELi1ELi8ELb1ELb0EEEJSH_NS5_IJNSS_ISE_SB_EENSS_ISF_SB_EEEEESI_SJ_SI_SJ_NS1B_6fusion15FusionCallbacksIS1F_NS1J_17LinearCombinationISI_fSI_fLNS_15FloatRoundStyleE2EEESH_S1I_JEEENS4_5SM1004TMEM4LOAD25SM100_TMEM_LOAD_32dp32b8xESZ_NS10_INS11_ILi0ELi4ELi3EEES14_NSS_INS5_IJSF_SF_EEENS5_IJSF_SB_EEEEEEENS4_39AutoVectorizingCopyWithAssumedAlignmentILi128EEENS4_14SM90_TMA_STOREES1X_S1Z_S1Z_EEEvvEEEEvNT_6ParamsE:
        .type           _ZN7cutlass13device_kernelINS_4gemm6kernel13GemmUniversalIN4cute5tupleIJiiiiEEENS1_10collective13CollectiveMmaINS1_35MainloopSm100TmaUmmaWarpSpecializedILi52ELi2ELi4ENS5_IJNS4_1CILi1EEESB_SB_EEEEENS5_IJNSA_ILi128EEENSA_ILi8EEENSA_ILi16EEEEEENS_6half_tENS5_IJlSB_lEEESI_SJ_NS4_8TiledMMAINS4_8MMA_AtomIJNS4_20SM100_MMA_F16BF16_SSISI_SI_fLi128ELi8ELNS4_4UMMA5MajorE0ELSO_0ELNSN_7ScaleInE0ELSP_0EEEEEENS4_6LayoutISC_NS5_IJNSA_ILi0EEEST_ST_EEEEENS5_IJNS4_10UnderscoreESW_SW_EEEEENS4_13SM90_TMA_LOADENS4_14ComposedLayoutINS4_7SwizzleILi1ELi4ELi3EEENS4_18smem_ptr_flag_bitsILi16EEENSS_INS5_IJSF_SG_EEENS5_IJSG_SB_EEEEEEEvNS4_8identityESZ_S18_vS19_EENS_8epilogue10collective18CollectiveEpilogueINS1B_23Sm100TmaWarpSpecializedILi2ELi1ELi8ELb1ELb0EEEJSH_NS5_IJNSS_ISE_SB_EENSS_ISF_SB_EEEEESI_SJ_SI_SJ_NS1B_6fusion15FusionCallbacksIS1F_NS1J_17LinearCombinationISI_fSI_fLNS_15FloatRoundStyleE2EEESH_S1I_JEEENS4_5SM1004TMEM4LOAD25SM100_TMEM_LOAD_32dp32b8xESZ_NS10_INS11_ILi0ELi4ELi3EEES14_NSS_INS5_IJSF_SF_EEENS5_IJSF_SB_EEEEEEENS4_39AutoVectorizingCopyWithAssumedAlignmentILi128EEENS4_14SM90_TMA_STOREES1X_S1Z_S1Z_EEEvvEEEEvNT_6ParamsE,@function
        .size           _ZN7cutlass13device_kernelINS_4gemm6kernel13GemmUniversalIN4cute5tupleIJiiiiEEENS1_10collective13CollectiveMmaINS1_35MainloopSm100TmaUmmaWarpSpecializedILi52ELi2ELi4ENS5_IJNS4_1CILi1EEESB_SB_EEEEENS5_IJNSA_ILi128EEENSA_ILi8EEENSA_ILi16EEEEEENS_6half_tENS5_IJlSB_lEEESI_SJ_NS4_8TiledMMAINS4_8MMA_AtomIJNS4_20SM100_MMA_F16BF16_SSISI_SI_fLi128ELi8ELNS4_4UMMA5MajorE0ELSO_0ELNSN_7ScaleInE0ELSP_0EEEEEENS4_6LayoutISC_NS5_IJNSA_ILi0EEEST_ST_EEEEENS5_IJNS4_10UnderscoreESW_SW_EEEEENS4_13SM90_TMA_LOADENS4_14ComposedLayoutINS4_7SwizzleILi1ELi4ELi3EEENS4_18smem_ptr_flag_bitsILi16EEENSS_INS5_IJSF_SG_EEENS5_IJSG_SB_EEEEEEEvNS4_8identityESZ_S18_vS19_EENS_8epilogue10collective18CollectiveEpilogueINS1B_23Sm100TmaWarpSpecializedILi2ELi1ELi8ELb1ELb0EEEJSH_NS5_IJNSS_ISE_SB_EENSS_ISF_SB_EEEEESI_SJ_SI_SJ_NS1B_6fusion15FusionCallbacksIS1F_NS1J_17LinearCombinationISI_fSI_fLNS_15FloatRoundStyleE2EEESH_S1I_JEEENS4_5SM1004TMEM4LOAD25SM100_TMEM_LOAD_32dp32b8xESZ_NS10_INS11_ILi0ELi4ELi3EEES14_NSS_INS5_IJSF_SF_EEENS5_IJSF_SB_EEEEEEENS4_39AutoVectorizingCopyWithAssumedAlignmentILi128EEENS4_14SM90_TMA_STOREES1X_S1Z_S1Z_EEEvvEEEEvNT_6ParamsE,(.L_x_279 - _ZN7cutlass13device_kernelINS_4gemm6kernel13GemmUniversalIN4cute5tupleIJiiiiEEENS1_10collective13CollectiveMmaINS1_35MainloopSm100TmaUmmaWarpSpecializedILi52ELi2ELi4ENS5_IJNS4_1CILi1EEESB_SB_EEEEENS5_IJNSA_ILi128EEENSA_ILi8EEENSA_ILi16EEEEEENS_6half_tENS5_IJlSB_lEEESI_SJ_NS4_8TiledMMAINS4_8MMA_AtomIJNS4_20SM100_MMA_F16BF16_SSISI_SI_fLi128ELi8ELNS4_4UMMA5MajorE0ELSO_0ELNSN_7ScaleInE0ELSP_0EEEEEENS4_6LayoutISC_NS5_IJNSA_ILi0EEEST_ST_EEEEENS5_IJNS4_10UnderscoreESW_SW_EEEEENS4_13SM90_TMA_LOADENS4_14ComposedLayoutINS4_7SwizzleILi1ELi4ELi3EEENS4_18smem_ptr_flag_bitsILi16EEENSS_INS5_IJSF_SG_EEENS5_IJSG_SB_EEEEEEEvNS4_8identityESZ_S18_vS19_EENS_8epilogue10collective18CollectiveEpilogueINS1B_23Sm100TmaWarpSpecializedILi2ELi1ELi8ELb1ELb0EEEJSH_NS5_IJNSS_ISE_SB_EENSS_ISF_SB_EEEEESI_SJ_SI_SJ_NS1B_6fusion15FusionCallbacksIS1F_NS1J_17LinearCombinationISI_fSI_fLNS_15FloatRoundStyleE2EEESH_S1I_JEEENS4_5SM1004TMEM4LOAD25SM100_TMEM_LOAD_32dp32b8xESZ_NS10_INS11_ILi0ELi4ELi3EEES14_NSS_INS5_IJSF_SF_EEENS5_IJSF_SB_EEEEEEENS4_39AutoVectorizingCopyWithAssumedAlignmentILi128EEENS4_14SM90_TMA_STOREES1X_S1Z_S1Z_EEEvvEEEEvNT_6ParamsE)
        .other          _ZN7cutlass13device_kernelINS_4gemm6kernel13GemmUniversalIN4cute5tupleIJiiiiEEENS1_10collective13CollectiveMmaINS1_35MainloopSm100TmaUmmaWarpSpecializedILi52ELi2ELi4ENS5_IJNS4_1CILi1EEESB_SB_EEEEENS5_IJNSA_ILi128EEENSA_ILi8EEENSA_ILi16EEEEEENS_6half_tENS5_IJlSB_lEEESI_SJ_NS4_8TiledMMAINS4_8MMA_AtomIJNS4_20SM100_MMA_F16BF16_SSISI_SI_fLi128ELi8ELNS4_4UMMA5MajorE0ELSO_0ELNSN_7ScaleInE0ELSP_0EEEEEENS4_6LayoutISC_NS5_IJNSA_ILi0EEEST_ST_EEEEENS5_IJNS4_10UnderscoreESW_SW_EEEEENS4_13SM90_TMA_LOADENS4_14ComposedLayoutINS4_7SwizzleILi1ELi4ELi3EEENS4_18smem_ptr_flag_bitsILi16EEENSS_INS5_IJSF_SG_EEENS5_IJSG_SB_EEEEEEEvNS4_8identityESZ_S18_vS19_EENS_8epilogue10collective18CollectiveEpilogueINS1B_23Sm100TmaWarpSpecializedILi2ELi1ELi8ELb1ELb0EEEJSH_NS5_IJNSS_ISE_SB_EENSS_ISF_SB_EEEEESI_SJ_SI_SJ_NS1B_6fusion15FusionCallbacksIS1F_NS1J_17LinearCombinationISI_fSI_fLNS_15FloatRoundStyleE2EEESH_S1I_JEEENS4_5SM1004TMEM4LOAD25SM100_TMEM_LOAD_32dp32b8xESZ_NS10_INS11_ILi0ELi4ELi3EEES14_NSS_INS5_IJSF_SF_EEENS5_IJSF_SB_EEEEEEENS4_39AutoVectorizingCopyWithAssumedAlignmentILi128EEENS4_14SM90_TMA_STOREES1X_S1Z_S1Z_EEEvvEEEEvNT_6ParamsE,@"STO_CUDA_ENTRY STV_DEFAULT"
_ZN7cutlass13device_kernelINS_4gemm6kernel13GemmUniversalIN4cute5tupleIJiiiiEEENS1_10collective13CollectiveMmaINS1_35MainloopSm100TmaUmmaWarpSpecializedILi52ELi2ELi4ENS5_IJNS4_1CILi1EEESB_SB_EEEEENS5_IJNSA_ILi128EEENSA_ILi8EEENSA_ILi16EEEEEENS_6half_tENS5_IJlSB_lEEESI_SJ_NS4_8TiledMMAINS4_8MMA_AtomIJNS4_20SM100_MMA_F16BF16_SSISI_SI_fLi128ELi8ELNS4_4UMMA5MajorE0ELSO_0ELNSN_7ScaleInE0ELSP_0EEEEEENS4_6LayoutISC_NS5_IJNSA_ILi0EEEST_ST_EEEEENS5_IJNS4_10UnderscoreESW_SW_EEEEENS4_13SM90_TMA_LOADENS4_14ComposedLayoutINS4_7SwizzleILi1ELi4ELi3EEENS4_18smem_ptr_flag_bitsILi16EEENSS_INS5_IJSF_SG_EEENS5_IJSG_SB_EEEEEEEvNS4_8identityESZ_S18_vS19_EENS_8epilogue10collective18CollectiveEpilogueINS1B_23Sm100TmaWarpSpecializedILi2ELi1ELi8ELb1ELb0EEEJSH_NS5_IJNSS_ISE_SB_EENSS_ISF_SB_EEEEESI_SJ_SI_SJ_NS1B_6fusion15FusionCallbacksIS1F_NS1J_17LinearCombinationISI_fSI_fLNS_15FloatRoundStyleE2EEESH_S1I_JEEENS4_5SM1004TMEM4LOAD25SM100_TMEM_LOAD_32dp32b8xESZ_NS10_INS11_ILi0ELi4ELi3EEES14_NSS_INS5_IJSF_SF_EEENS5_IJSF_SB_EEEEEEENS4_39AutoVectorizingCopyWithAssumedAlignmentILi128EEENS4_14SM90_TMA_STOREES1X_S1Z_S1Z_EEEvvEEEEvNT_6ParamsE:
[----:B------:R-:W1:Y:S01]  /*0000*/  LDC R1, c[0x0][0x37c] ;  /* 0x0000df00ff017b82 */ /* 0x000e620000000800 */
[----:B------:R-:W2:Y:S01]  /*0010*/  S2R R57, SR_TID.X ;  /* 0x0000000000397919 */ /* 0x000ea20000002100 */
[----:B------:R-:W3:Y:S01]  /*0020*/  LDCU.64 UR4, c[0x0][0x890] ;  /* 0x00011200ff0477ac */ /* 0x000ee20008000a00 */
[----:B------:R-:W-:Y:S02]  /*0030*/  PRMT R42, RZ, 0x7610, R42 ;  /* 0x00007610ff2a7816 */ /* 0x000fe4000000002a */
[----:B------:R-:W-:Y:S01]  /*0040*/  ELECT P5, URZ, PT ;  /* 0x0000000000ff782f */ /* 0x000fe200038a0000 */
[----:B------:R-:W4:Y:S01]  /*0050*/  LDCU.64 UR44, c[0x0][0x358] ;  /* 0x00006b00ff2c77ac */ /* 0x000f220008000a00 */
[----:B---3--:R-:W-:-:S04]  /*0060*/  UISETP.NE.U32.AND UP0, UPT, UR4, URZ, UPT ;  /* 0x000000ff0400728c */ /* 0x008fc8000bf05070 */
[----:B------:R-:W-:Y:S01]  /*0070*/  UISETP.NE.AND.EX UP0, UPT, UR5, URZ, UPT, UP0 ;  /* 0x000000ff0500728c */ /* 0x000fe2000bf05300 */
[----:B--2---:R-:W-:-:S05]  /*0080*/  SHF.R.U32.HI R51, RZ, 0x5, R57 ;  /* 0x00000005ff337819 */ /* 0x004fca0000011639 */
[----:B------:R-:W2:Y:S02]  /*0090*/  SHFL.IDX PT, R0, R51, RZ, 0x1f ;  /* 0x00001fff33007589 */ /* 0x000ea400000e0000 */
[----:B--2---:R-:W-:Y:S01]  /*00a0*/  R2UR UR8, R0 ;  /* 0x00000000000872ca */ /* 0x004fe200000e0000 */
[----:B-1--4-:R-:W-:-:S14]  /*00b0*/  BRA.U UP0, `(.L_x_0) ;  /* 0x00000001002c7547 */ /* 0x012fdc000b800000 */
[----:B------:R-:W1:Y:S02]  /*00c0*/  LDCU.64 UR6, c[0x0][0x888] ;  /* 0x00011100ff0677ac */ /* 0x000e640008000a00 */
[----:B-1----:R-:W-:-:S04]  /*00d0*/  UISETP.NE.U32.AND UP0, UPT, UR6, URZ, UPT ;  /* 0x000000ff0600728c */ /* 0x002fc8000bf05070 */
[----:B------:R-:W-:-:S09]  /*00e0*/  UISETP.NE.AND.EX UP0, UPT, UR7, URZ, UPT, UP0 ;  /* 0x000000ff0700728c */ /* 0x000fd2000bf05300 */
[----:B------:R-:W-:Y:S05]  /*00f0*/  BRA.U !UP0, `(.L_x_1) ;  /* 0x0000000108147547 */ /* 0x000fea000b800000 */
[----:B------:R-:W1:Y:S02]  /*0100*/  LDC.64 R2, c[0x0][0x888] ;  /* 0x00022200ff027b82 */ /* 0x000e640000000a00 */
[----:B-1----:R-:W2:Y:S01]  /*0110*/  LDG.E R0, desc[UR44][R2.64] ;  /* 0x0000002c02007981 */ /* 0x002ea2000c1e1900 */
[----:B------:R-:W-:Y:S01]  /*0120*/  HFMA2 R42, -RZ, RZ, 0, 5.9604644775390625e-08 ;  /* 0x00000001ff2a7431 */ /* 0x000fe200000001ff */
[----:B--2---:R-:W-:Y:S01]  /*0130*/  R2UR UR38, R0 ;  /* 0x00000000002672ca */ /* 0x004fe200000e0000 */
[----:B------:R-:W-:Y:S05]  /*0140*/  BRA `(.L_x_0) ;  /* 0x0000000000087947 */ /* 0x000fea0003800000 */
.L_x_1:
[----:B------:R-:W-:Y:S01]  /*0150*/  HFMA2 R42, -RZ, RZ, 0, 5.9604644775390625e-08 ;  /* 0x00000001ff2a7431 */ /* 0x000fe200000001ff */
[----:B------:R-:W1:Y:S02]  /*0160*/  LDCU UR38, c[0x0][0x880] ;  /* 0x00011000ff2677ac */ /* 0x000e640008000800 */
.L_x_0:
[----:B------:R-:W2:Y:S02]  /*0170*/  LDCU.64 UR6, c[0x0][0x8b0] ;  /* 0x00011600ff0677ac */ /* 0x000ea40008000a00 */
[----:B--2---:R-:W-:-:S04]  /*0180*/  UISETP.NE.U32.AND UP0, UPT, UR6, URZ, UPT ;  /* 0x000000ff0600728c */ /* 0x004fc8000bf05070 */
[----:B------:R-:W-:-:S09]  /*0190*/  UISETP.NE.AND.EX UP0, UPT, UR7, URZ, UPT, UP0 ;  /* 0x000000ff0700728c */ /* 0x000fd2000bf05300 */
[----:B------:R-:W-:Y:S05]  /*01a0*/  BRA.U UP0, `(.L_x_2) ;  /* 0x0000000100207547 */ /* 0x000fea000b800000 */
[----:B------:R-:W2:Y:S02]  /*01b0*/  LDCU.64 UR6, c[0x0][0x8a8] ;  /* 0x00011500ff0677ac */ /* 0x000ea40008000a00 */
[----:B--2---:R-:W-:-:S04]  /*01c0*/  UISETP.NE.U32.AND UP0, UPT, UR6, URZ, UPT ;  /* 0x000000ff0600728c */ /* 0x004fc8000bf05070 */
[----:B------:R-:W-:-:S09]  /*01d0*/  UISETP.NE.AND.EX UP0, UPT, UR7, URZ, UPT, UP0 ;  /* 0x000000ff0700728c */ /* 0x000fd2000bf05300 */
[----:B------:R-:W-:Y:S05]  /*01e0*/  BRA.U !UP0, `(.L_x_3) ;  /* 0x00000001080c7547 */ /* 0x000fea000b800000 */
[----:B------:R-:W2:Y:S02]  /*01f0*/  LDC.64 R2, c[0x0][0x8a8] ;  /* 0x00022a00ff027b82 */ /* 0x000ea40000000a00 */
[----:B--2---:R2:W5:Y:S01]  /*0200*/  LDG.E R27, desc[UR44][R2.64] ;  /* 0x0000002c021b7981 */ /* 0x004562000c1e1900 */
[----:B------:R-:W-:Y:S05]  /*0210*/  BRA `(.L_x_2) ;  /* 0x0000000000047947 */ /* 0x000fea0003800000 */
.L_x_3:
[----:B------:R-:W3:Y:S02]  /*0220*/  LDC R27, c[0x0][0x8a0] ;  /* 0x00022800ff1b7b82 */ /* 0x000ee40000000800 */
.L_x_2:
[----:B------:R-:W-:Y:S01]  /*0230*/  IMAD.U32 R0, RZ, RZ, UR8 ;  /* 0x00000008ff007e24 */ /* 0x000fe2000f8e00ff */
[----:B------:R-:W-:Y:S04]  /*0240*/  BSSY.RECONVERGENT B0, `(.L_x_4) ;  /* 0x000000c000007945 */ /* 0x000fe80003800200 */
[C---:B------:R-:W-:Y:S02]  /*0250*/  ISETP.NE.OR P1, PT, R0.reuse, 0x1, !P5 ;  /* 0x000000010000780c */ /* 0x040fe40006f25670 */
[----:B------:R-:W-:-:S11]  /*0260*/  ISETP.NE.OR P0, PT, R0, 0x3, !P5 ;  /* 0x000000030000780c */ /* 0x000fd60006f05670 */
[----:B------:R-:W-:Y:S05]  /*0270*/  @P1 BRA `(.L_x_5) ;  /* 0x0000000000201947 */ /* 0x000fea0003800000 */
[----:B------:R-:W4:Y:S02]  /*0280*/  LDCU.64 UR6, c[0x0][0x348] ;  /* 0x00006900ff0677ac */ /* 0x000f240008000a00 */
[----:B----4-:R-:W-:Y:S02]  /*0290*/  UIADD3 UR10, UP1, UPT, UR6, 0x80, URZ ;  /* 0x00000080060a7890 */ /* 0x010fe4000ff3e0ff */
[----:B------:R-:W-:Y:S02]  /*02a0*/  UIADD3 UR6, UP0, UPT, UR6, 0x180, URZ ;  /* 0x0000018006067890 */ /* 0x000fe4000ff1e0ff */
[----:B------:R-:W-:Y:S02]  /*02b0*/  UIADD3.X UR11, UPT, UPT, URZ, UR7, URZ, UP1, !UPT ;  /* 0x00000007ff0b7290 */ /* 0x000fe40008ffe4ff */
[----:B------:R-:W-:-:S07]  /*02c0*/  UIADD3.X UR7, UPT, UPT, URZ, UR7, URZ, UP0, !UPT ;  /* 0x00000007ff077290 */ /* 0x000fce00087fe4ff */
[----:B------:R4:W-:Y:S02]  /*02d0*/  UTMACCTL.PF [UR10] ;  /* 0x000000000a0079b9 */ /* 0x0009e40008040000 */
[----:B------:R4:W-:Y:S02]  /*02e0*/  UTMACCTL.PF [UR6] ;  /* 0x00000000060079b9 */ /* 0x0009e40008040000 */
[----:B----4-:R-:W-:Y:S01]  /*02f0*/  NOP ;  /* 0x0000000000007918 */ /* 0x010fe20000000000 */
.L_x_5:
[----:B-1----:R-:W-:Y:S05]  /*0300*/  BSYNC.RECONVERGENT B0 ;  /* 0x0000000000007941 */ /* 0x002fea0003800200 */
.L_x_4:
[----:B------:R-:W-:Y:S04]  /*0310*/  BSSY.RECONVERGENT B0, `(.L_x_6) ;  /* 0x000000a000007945 */ /* 0x000fe80003800200 */
[----:B------:R-:W-:Y:S05]  /*0320*/  @P0 BRA `(.L_x_7) ;  /* 0x0000000000200947 */ /* 0x000fea0003800000 */
[----:B------:R-:W1:Y:S02]  /*0330*/  LDCU.64 UR6, c[0x0][0x348] ;  /* 0x00006900ff0677ac */ /* 0x000e640008000a00 */
[----:B-1----:R-:W-:Y:S02]  /*0340*/  UIADD3 UR10, UP1, UPT, UR6, 0x580, URZ ;  /* 0x00000580060a7890 */ /* 0x002fe4000ff3e0ff */
[----:B------:R-:W-:Y:S02]  /*0350*/  UIADD3 UR6, UP0, UPT, UR6, 0x680, URZ ;  /* 0x0000068006067890 */ /* 0x000fe4000ff1e0ff */
[----:B------:R-:W-:Y:S02]  /*0360*/  UIADD3.X UR11, UPT, UPT, URZ, UR7, URZ, UP1, !UPT ;  /* 0x00000007ff0b7290 */ /* 0x000fe40008ffe4ff */
[----:B------:R-:W-:-:S07]  /*0370*/  UIADD3.X UR7, UPT, UPT, URZ, UR7, URZ, UP0, !UPT ;  /* 0x00000007ff077290 */ /* 0x000fce00087fe4ff */
[----:B------:R1:W-:Y:S02]  /*0380*/  UTMACCTL.PF [UR10] ;  /* 0x000000000a0079b9 */ /* 0x0003e40008040000 */
[----:B------:R1:W-:Y:S02]  /*0390*/  UTMACCTL.PF [UR6] ;  /* 0x00000000060079b9 */ /* 0x0003e40008040000 */
[----:B-1----:R-:W-:Y:S01]  /*03a0*/  NOP ;  /* 0x0000000000007918 */ /* 0x002fe20000000000 */
.L_x_7:
[----:B------:R-:W-:Y:S05]  /*03b0*/  BSYNC.RECONVERGENT B0 ;  /* 0x0000000000007941 */ /* 0x000fea0003800200 */
.L_x_6:
[----:B------:R-:W1:Y:S01]  /*03c0*/  LDCU.64 UR6, c[0x0][0x888] ;  /* 0x00011100ff0677ac */ /* 0x000e620008000a00 */
[----:B------:R-:W-:Y:S02]  /*03d0*/  UISETP.EQ.U32.AND UP1, UPT, UR4, URZ, UPT ;  /* 0x000000ff0400728c */ /* 0x000fe4000bf22070 */
[----:B------:R-:W-:Y:S02]  /*03e0*/  UPLOP3.LUT UP2, UPT, UPT, UPT, UPT, 0x80, 0x8 ;  /* 0x000000000008789c */ /* 0x000fe40003f4f070 */
[----:B-1----:R-:W-:-:S04]  /*03f0*/  UISETP.NE.U32.AND UP0, UPT, UR6, URZ, UPT ;  /* 0x000000ff0600728c */ /* 0x002fc8000bf05070 */
[----:B------:R-:W-:-:S04]  /*0400*/  UISETP.NE.AND.EX UP0, UPT, UR7, URZ, UPT, UP0 ;  /* 0x000000ff0700728c */ /* 0x000fc8000bf05300 */
[----:B------:R-:W-:-:S04]  /*0410*/  UISETP.EQ.OR.EX UP3, UPT, UR5, URZ, !UP0, UP1 ;  /* 0x000000ff0500728c */ /* 0x000fc8000c762710 */
[----:B------:R-:W-:-:S05]  /*0420*/  UP2UR UR52, UPR, URZ, 0x8 ;  /* 0x00000008ff347883 */ /* 0x000fca0008000000 */
[----:B------:R-:W-:Y:S07]  /*0430*/  BRA.U !UP3, `(.L_x_8) ;  /* 0x000000010b207547 */ /* 0x000fee000b800000 */
[----:B------:R-:W-:Y:S01]  /*0440*/  UISETP.NE.U32.AND UP2, UPT, UR4, URZ, UPT ;  /* 0x000000ff0400728c */ /* 0x000fe2000bf45070 */
[----:B------:R-:W-:Y:S01]  /*0450*/  FSETP.NEU.AND P0, PT, RZ, UR38, PT ;  /* 0x00000026ff007c0b */ /* 0x000fe2000bf0d000 */
[----:B------:R-:W-:Y:S02]  /*0460*/  USEL UR4, URZ, 0xffffffff, UP0 ;  /* 0xffffffffff047887 */ /* 0x000fe40008000000 */
[----:B------:R-:W-:-:S10]  /*0470*/  UISETP.NE.AND.EX UP2, UPT, UR5, URZ, UPT, UP2 ;  /* 0x000000ff0500728c */ /* 0x000fd4000bf45320 */
[----:B------:R-:W-:Y:S01]  /*0480*/  VOTEU.ANY UP1, P0 ;  /* 0x0000000000ff7886 */ /* 0x000fe20000020100 */
[----:B------:R-:W-:-:S04]  /*0490*/  @!UP2 USEL UR4, URZ, 0xffffffff, UP1 ;  /* 0xffffffffff04a887 */ /* 0x000fc80008800000 */
[----:B------:R-:W-:-:S04]  /*04a0*/  ULOP3.LUT UR4, UR4, 0x1, URZ, 0xc0, !UPT ;  /* 0x0000000104047892 */ /* 0x000fc8000f8ec0ff */
[----:B------:R-:W-:-:S11]  /*04b0*/  UISETP.NE.U32.AND UP2, UPT, UR4, 0x1, UPT ;  /* 0x000000010400788c */ /* 0x000fd6000bf45070 */
.L_x_8:
[----:B--2---:R-:W1:Y:S01]  /*04c0*/  SHFL.IDX PT, R2, R51, RZ, 0x1f ;  /* 0x00001fff33027589 */ /* 0x004e6200000e0000 */
[----:B------:R-:W-:-:S04]  /*04d0*/  UISETP.NE.AND UP1, UPT, UR8, 0x2, UPT ;  /* 0x000000020800788c */ /* 0x000fc8000bf25270 */
[----:B------:R-:W-:Y:S01]  /*04e0*/  USEL UR5, URZ, 0x1, UP1 ;  /* 0x00000001ff057887 */ /* 0x000fe20008800000 */
[----:B-1----:R-:W-:-:S13]  /*04f0*/  ISETP.NE.AND P0, PT, R2, RZ, PT ;  /* 0x000000ff0200720c */ /* 0x002fda0003f05270 */
[----:B------:R-:W-:Y:S05]  /*0500*/  @P0 BRA `(.L_x_9) ;  /* 0x0000000400d40947 */ /* 0x000fea0003800000 */
[----:B------:R-:W-:Y:S01]  /*0510*/  ELECT P0, URZ, PT ;  /* 0x0000000000ff782f */ /* 0x000fe20003800000 */
[----:B------:R-:W-:-:S12]  /*0520*/  BSSY.RECONVERGENT B0, `(.L_x_9) ;  /* 0x0000073000007945 */ /* 0x000fd80003800200 */
[----:B------:R-:W-:Y:S05]  /*0530*/  @!P0 BRA `(.L_x_10) ;  /* 0x0000000400c48947 */ /* 0x000fea0003800000 */
[----:B------:R-:W1:Y:S01]  /*0540*/  S2UR UR6, SR_CgaCtaId ;  /* 0x00000000000679c3 */ /* 0x000e620000008800 */
[----:B------:R-:W-:Y:S01]  /*0550*/  UMOV UR7, 0x400 ;  /* 0x0000040000077882 */ /* 0x000fe20000000000 */
[----:B------:R-:W-:Y:S02]  /*0560*/  UMOV UR4, 0x1 ;  /* 0x0000000100047882 */ /* 0x000fe40000000000 */
[----:B------:R-:W-:-:S04]  /*0570*/  UIADD3 UR10, UPT, UPT, -UR4, 0x100000, URZ ;  /* 0x00100000040a7890 */ /* 0x000fc8000fffe1ff */
[----:B------:R-:W-:Y:S02]  /*0580*/  USHF.L.U32 UR11, UR10, 0xb, URZ ;  /* 0x0000000b0a0b7899 */ /* 0x000fe400080006ff */
[----:B------:R-:W-:Y:S02]  /*0590*/  USHF.L.U32 UR10, UR10, 0x1, URZ ;  /* 0x000000010a0a7899 */ /* 0x000fe400080006ff */
[----:B-1----:R-:W-:Y:S01]  /*05a0*/  ULEA UR6, UR6, UR7, 0x18 ;  /* 0x0000000706067291 */ /* 0x002fe2000f8ec0ff */
[----:B------:R-:W1:Y:S11]  /*05b0*/  FENCE.VIEW.ASYNC.S ;  /* 0x00000000000073c6 */ /* 0x000e760000000000 */
[----:B-1----:R1:W2:Y:S01]  /*05c0*/  SYNCS.EXCH.64 URZ, [UR6], UR10 ;  /* 0x0000000a06ff75b2 */ /* 0x0022a20008000100 */
[----:B------:R1:W4:Y:S01]  /*05d0*/  SYNCS.EXCH.64 URZ, [UR6+0x1a0], UR10 ;  /* 0x0001a00a06ff75b2 */ /* 0x0003220008000100 */
[----:B------:R1:W1:Y:S01]  /*05e0*/  SYNCS.EXCH.64 URZ, [UR6+0x8], UR10 ;  /* 0x0000080a06ff75b2 */ /* 0x0002620008000100 */
        /* <DEDUP_REMOVED lines=101> */
[----:B--2-4-:R-:W-:Y:S01]  /*0c40*/  NOP ;  /* 0x0000000000007918 */ /* 0x014fe20000000000 */
.L_x_10:
[----:B-1----:R-:W-:Y:S05]  /*0c50*/  BSYNC.RECONVERGENT B0 ;  /* 0x0000000000007941 */ /* 0x002fea0003800200 */
.L_x_9:
[----:B------:R-:W1:Y:S01]  /*0c60*/  SHFL.IDX PT, R2, R51, RZ, 0x1f ;  /* 0x00001fff33027589 */ /* 0x000e6200000e0000 */
[----:B------:R-:W-:Y:S01]  /*0c70*/  NOP ;  /* 0x0000000000007918 */ /* 0x000fe20000000000 */
[----:B-1----:R-:W-:-:S13]  /*0c80*/  ISETP.NE.AND P0, PT, R2, 0x1, PT ;  /* 0x000000010200780c */ /* 0x002fda0003f05270 */
[----:B------:R-:W-:Y:S05]  /*0c90*/  @P0 BRA `(.L_x_11) ;  /* 0x0000000000480947 */ /* 0x000fea0003800000 */
[----:B------:R-:W1:Y:S01]  /*0ca0*/  S2UR UR7, SR_CgaCtaId ;  /* 0x00000000000779c3 */ /* 0x000e620000008800 */
[----:B------:R-:W-:Y:S01]  /*0cb0*/  UMOV UR9, 0x400 ;  /* 0x0000040000097882 */ /* 0x000fe20000000000 */
[----:B------:R-:W-:Y:S01]  /*0cc0*/  UMOV UR6, 0x20 ;  /* 0x0000002000067882 */ /* 0x000fe20000000000 */
[----:B------:R-:W-:Y:S01]  /*0cd0*/  UMOV UR4, 0x80 ;  /* 0x0000008000047882 */ /* 0x000fe20000000000 */
[----:B------:R-:W-:-:S04]  /*0ce0*/  UIADD3 UR10, UPT, UPT, -UR6, 0x100000, URZ ;  /* 0x00100000060a7890 */ /* 0x000fc8000fffe1ff */
[----:B------:R-:W-:Y:S02]  /*0cf0*/  USHF.L.U32 UR11, UR10, 0xb, URZ ;  /* 0x0000000b0a0b7899 */ /* 0x000fe400080006ff */
[----:B------:R-:W-:Y:S02]  /*0d00*/  USHF.L.U32 UR10, UR10, 0x1, URZ ;  /* 0x000000010a0a7899 */ /* 0x000fe400080006ff */
[----:B------:R-:W-:-:S04]  /*0d10*/  UIADD3 UR12, UPT, UPT, -UR4, 0x100000, URZ ;  /* 0x00100000040c7890 */ /* 0x000fc8000fffe1ff */
[----:B------:R-:W-:Y:S02]  /*0d20*/  USHF.L.U32 UR13, UR12, 0xb, URZ ;  /* 0x0000000b0c0d7899 */ /* 0x000fe400080006ff */
[----:B------:R-:W-:Y:S01]  /*0d30*/  USHF.L.U32 UR12, UR12, 0x1, URZ ;  /* 0x000000010c0c7899 */ /* 0x000fe200080006ff */
[----:B------:R-:W-:Y:S01]  /*0d40*/  ELECT P0, URZ, PT ;  /* 0x0000000000ff782f */ /* 0x000fe20003800000 */
[----:B-1----:R-:W-:Y:S01]  /*0d50*/  ULEA UR7, UR7, UR9, 0x18 ;  /* 0x0000000907077291 */ /* 0x002fe2000f8ec0ff */
[----:B------:R-:W1:Y:S11]  /*0d60*/  FENCE.VIEW.ASYNC.S ;  /* 0x00000000000073c6 */ /* 0x000e760000000000 */
[----:B-1----:R1:W2:Y:S01]  /*0d70*/  SYNCS.EXCH.64 URZ, [UR7+0x340], UR10 ;  /* 0x0003400a07ff75b2 */ /* 0x0022a20008000100 */
[----:B------:R1:W4:Y:S01]  /*0d80*/  SYNCS.EXCH.64 URZ, [UR7+0x350], UR12 ;  /* 0x0003500c07ff75b2 */ /* 0x0003220008000100 */
[----:B------:R1:W1:Y:S01]  /*0d90*/  SYNCS.EXCH.64 URZ, [UR7+0x348], UR10 ;  /* 0x0003480a07ff75b2 */ /* 0x0002620008000100 */
[----:B------:R1:W1:Y:S01]  /*0da0*/  SYNCS.EXCH.64 URZ, [UR7+0x358], UR12 ;  /* 0x0003580c07ff75b2 */ /* 0x0002620008000100 */
[----:B------:R-:W-:Y:S01]  /*0db0*/  NOP ;  /* 0x0000000000007918 */ /* 0x000fe20000000000 */
.L_x_11:
[----:B------:R-:W3:Y:S01]  /*0dc0*/  SHFL.IDX PT, R2, R51, RZ, 0x1f ;  /* 0x00001fff33027589 */ /* 0x000ee200000e0000 */
[----:B------:R-:W-:Y:S01]  /*0dd0*/  NOP ;  /* 0x0000000000007918 */ /* 0x000fe20000000000 */
[----:B---3--:R-:W-:-:S13]  /*0de0*/  ISETP.NE.AND P0, PT, R2, 0x3, PT ;  /* 0x000000030200780c */ /* 0x008fda0003f05270 */
[----:B------:R-:W-:Y:S05]  /*0df0*/  @P0 BRA `(.L_x_12) ;  /* 0x0000000000300947 */ /* 0x000fea0003800000 */
[----:B------:R-:W3:Y:S01]  /*0e00*/  S2UR UR6, SR_CgaCtaId ;  /* 0x00000000000679c3 */ /* 0x000ee20000008800 */
[----:B-1----:R-:W-:Y:S01]  /*0e10*/  UMOV UR7, 0x400 ;  /* 0x0000040000077882 */ /* 0x002fe20000000000 */
[----:B------:R-:W-:Y:S01]  /*0e20*/  UMOV UR4, 0x20 ;  /* 0x0000002000047882 */ /* 0x000fe20000000000 */
[----:B------:R-:W-:Y:S01]  /*0e30*/  ELECT P0, URZ, PT ;  /* 0x0000000000ff782f */ /* 0x000fe20003800000 */
[----:B------:R-:W-:-:S04]  /*0e40*/  UIADD3 UR10, UPT, UPT, -UR4, 0x100000, URZ ;  /* 0x00100000040a7890 */ /* 0x000fc8000fffe1ff */
[----:B------:R-:W-:Y:S02]  /*0e50*/  USHF.L.U32 UR11, UR10, 0xb, URZ ;  /* 0x0000000b0a0b7899 */ /* 0x000fe400080006ff */
[----:B------:R-:W-:Y:S02]  /*0e60*/  USHF.L.U32 UR10, UR10, 0x1, URZ ;  /* 0x000000010a0a7899 */ /* 0x000fe400080006ff */
[----:B---3--:R-:W-:Y:S01]  /*0e70*/  ULEA UR6, UR6, UR7, 0x18 ;  /* 0x0000000706067291 */ /* 0x008fe2000f8ec0ff */
[----:B------:R-:W1:Y:S11]  /*0e80*/  FENCE.VIEW.ASYNC.S ;  /* 0x00000000000073c6 */ /* 0x000e760000000000 */
[----:B-1----:R3:W1:Y:S01]  /*0e90*/  SYNCS.EXCH.64 URZ, [UR6+0x360], UR10 ;  /* 0x0003600a06ff75b2 */ /* 0x0026620008000100 */
[----:B------:R3:W1:Y:S02]  /*0ea0*/  SYNCS.EXCH.64 URZ, [UR6+0x368], UR10 ;  /* 0x0003680a06ff75b2 */ /* 0x0006640008000100 */
[----:B---3--:R-:W-:Y:S01]  /*0eb0*/  NOP ;  /* 0x0000000000007918 */ /* 0x008fe20000000000 */
.L_x_12:
[----:B------:R-:W3:Y:S01]  /*0ec0*/  SHFL.IDX PT, R2, R51, RZ, 0x1f ;  /* 0x00001fff33027589 */ /* 0x000ee200000e0000 */
[----:B------:R-:W-:Y:S01]  /*0ed0*/  NOP ;  /* 0x0000000000007918 */ /* 0x000fe20000000000 */
[----:B---3--:R-:W-:-:S13]  /*0ee0*/  ISETP.NE.AND P0, PT, R2, 0x4, PT ;  /* 0x000000040200780c */ /* 0x008fda0003f05270 */
[----:B------:R-:W-:Y:S05]  /*0ef0*/  @P0 BRA `(.L_x_13) ;  /* 0x00000000004c0947 */ /* 0x000fea0003800000 */
[----:B------:R-:W3:Y:S01]  /*0f00*/  S2UR UR6, SR_CgaCtaId ;  /* 0x00000000000679c3 */ /* 0x000ee20000008800 */
[----:B------:R-:W-:Y:S01]  /*0f10*/  UMOV UR9, 0x100 ;  /* 0x0000010000097882 */ /* 0x000fe20000000000 */
[----:B-1----:R-:W-:Y:S01]  /*0f20*/  UMOV UR7, 0x400 ;  /* 0x0000040000077882 */ /* 0x002fe20000000000 */
[----:B------:R-:W-:Y:S01]  /*0f30*/  USEL UR9, UR9, 0xe0, UP2 ;  /* 0x000000e009097887 */ /* 0x000fe20009000000 */
[----:B------:R-:W-:Y:S01]  /*0f40*/  UMOV UR4, 0x1 ;  /* 0x0000000100047882 */ /* 0x000fe20000000000 */
[----:B------:R-:W-:Y:S01]  /*0f50*/  ELECT P0, URZ, PT ;  /* 0x0000000000ff782f */ /* 0x000fe20003800000 */
[----:B------:R-:W-:-:S04]  /*0f60*/  UIADD3 UR10, UPT, UPT, -UR4, 0x100000, URZ ;  /* 0x00100000040a7890 */ /* 0x000fc8000fffe1ff */
[----:B------:R-:W-:Y:S02]  /*0f70*/  USHF.L.U32 UR11, UR10, 0xb, URZ ;  /* 0x0000000b0a0b7899 */ /* 0x000fe400080006ff */
[----:B------:R-:W-:Y:S02]  /*0f80*/  USHF.L.U32 UR10, UR10, 0x1, URZ ;  /* 0x000000010a0a7899 */ /* 0x000fe400080006ff */
[----:B------:R-:W-:-:S04]  /*0f90*/  UIADD3 UR12, UPT, UPT, -UR9, 0x100000, URZ ;  /* 0x00100000090c7890 */ /* 0x000fc8000fffe1ff */
[----:B------:R-:W-:Y:S02]  /*0fa0*/  USHF.L.U32 UR13, UR12, 0xb, URZ ;  /* 0x0000000b0c0d7899 */ /* 0x000fe400080006ff */
[----:B------:R-:W-:Y:S02]  /*0fb0*/  USHF.L.U32 UR12, UR12, 0x1, URZ ;  /* 0x000000010c0c7899 */ /* 0x000fe400080006ff */
[----:B---3--:R-:W-:Y:S01]  /*0fc0*/  ULEA UR6, UR6, UR7, 0x18 ;  /* 0x0000000706067291 */ /* 0x008fe2000f8ec0ff */
[----:B------:R-:W1:Y:S11]  /*0fd0*/  FENCE.VIEW.ASYNC.S ;  /* 0x00000000000073c6 */ /* 0x000e760000000000 */
[----:B-1----:R3:W1:Y:S01]  /*0fe0*/  SYNCS.EXCH.64 URZ, [UR6+0x370], UR10 ;  /* 0x0003700a06ff75b2 */ /* 0x0026620008000100 */
[----:B------:R3:W1:Y:S01]  /*0ff0*/  SYNCS.EXCH.64 URZ, [UR6+0x380], UR12 ;  /* 0x0003800c06ff75b2 */ /* 0x0006620008000100 */
[----:B------:R3:W1:Y:S01]  /*1000*/  SYNCS.EXCH.64 URZ, [UR6+0x378], UR10 ;  /* 0x0003780a06ff75b2 */ /* 0x0006620008000100 */
[----:B------:R3:W1:Y:S02]  /*1010*/  SYNCS.EXCH.64 URZ, [UR6+0x388], UR12 ;  /* 0x0003880c06ff75b2 */ /* 0x0006640008000100 */
[----:B---3--:R-:W-:Y:S01]  /*1020*/  NOP ;  /* 0x0000000000007918 */ /* 0x008fe20000000000 */
.L_x_13:
[----:B------:R-:W3:Y:S01]  /*1030*/  SHFL.IDX PT, R2, R51, RZ, 0x1f ;  /* 0x00001fff33027589 */ /* 0x000ee200000e0000 */
[----:B------:R-:W-:Y:S01]  /*1040*/  NOP ;  /* 0x0000000000007918 */ /* 0x000fe20000000000 */
[----:B---3--:R-:W-:-:S13]  /*1050*/  ISETP.NE.AND P0, PT, R2, 0x5, PT ;  /* 0x000000050200780c */ /* 0x008fda0003f05270 */
[----:B------:R-:W-:Y:S05]  /*1060*/  @P0 BRA `(.L_x_14) ;  /* 0x0000000000580947 */ /* 0x000fea0003800000 */
[----:B-1----:R-:W1:Y:S01]  /*1070*/  S2UR UR7, SR_CgaCtaId ;  /* 0x00000000000779c3 */ /* 0x002e620000008800 */
        /* <DEDUP_REMOVED lines=12> */
[----:B-1----:R3:W1:Y:S01]  /*1140*/  SYNCS.EXCH.64 URZ, [UR7+0x390], UR10 ;  /* 0x0003900a07ff75b2 */ /* 0x0026620008000100 */
[----:B------:R3:W1:Y:S01]  /*1150*/  SYNCS.EXCH.64 URZ, [UR7+0x3b0], UR12 ;  /* 0x0003b00c07ff75b2 */ /* 0x0006620008000100 */
[----:B------:R3:W1:Y:S01]  /*1160*/  SYNCS.EXCH.64 URZ, [UR7+0x398], UR10 ;  /* 0x0003980a07ff75b2 */ /* 0x0006620008000100 */
[----:B------:R3:W1:Y:S01]  /*1170*/  SYNCS.EXCH.64 URZ, [UR7+0x3b8], UR12 ;  /* 0x0003b80c07ff75b2 */ /* 0x0006620008000100 */
[----:B------:R3:W1:Y:S01]  /*1180*/  SYNCS.EXCH.64 URZ, [UR7+0x3a0], UR10 ;  /* 0x0003a00a07ff75b2 */ /* 0x0006620008000100 */
[----:B------:R3:W1:Y:S01]  /*1190*/  SYNCS.EXCH.64 URZ, [UR7+0x3c0], UR12 ;  /* 0x0003c00c07ff75b2 */ /* 0x0006620008000100 */
[----:B------:R3:W1:Y:S01]  /*11a0*/  SYNCS.EXCH.64 URZ, [UR7+0x3a8], UR10 ;  /* 0x0003a80a07ff75b2 */ /* 0x0006620008000100 */
[----:B------:R3:W1:Y:S02]  /*11b0*/  SYNCS.EXCH.64 URZ, [UR7+0x3c8], UR12 ;  /* 0x0003c80c07ff75b2 */ /* 0x0006640008000100 */
[----:B---3--:R-:W-:Y:S01]  /*11c0*/  NOP ;  /* 0x0000000000007918 */ /* 0x008fe20000000000 */
.L_x_14:
        /* <DEDUP_REMOVED lines=18> */
.L_x_15:
[----:B------:R-:W3:Y:S01]  /*12f0*/  S2UR UR6, SR_CTAID.X ;  /* 0x00000000000679c3 */ /* 0x000ee20000002500 */
[----:B------:R-:W-:-:S05]  /*1300*/  CS2R.32 R43, SR_CgaSize ;  /* 0x00000000002b7805 */ /* 0x000fca0000008a00 */
[----:B------:R-:W-:-:S05]  /*1310*/  IMAD R43, R43, -0xa0, RZ ;  /* 0xffffff602b2b7824 */ /* 0x000fca00078e02ff */
[----:B------:R-:W-:-:S14]  /*1320*/  R2UR UR9, R43 ;  /* 0x000000002b0972ca */ /* 0x000fdc00000e0000 */
[----:B------:R-:W2:Y:S01]  /*1330*/  LDCU UR9, c[0x0][UR9+0x2b0] ;  /* 0x00005600090977ac */ /* 0x000ea20008000800 */
[----:B------:R-:W-:Y:S01]  /*1340*/  NOP ;  /* 0x0000000000007918 */ /* 0x000fe20000000000 */
[----:B------:R-:W-:-:S05]  /*1350*/  CS2R.32 R43, SR_CgaSize ;  /* 0x00000000002b7805 */ /* 0x000fca0000008a00 */
[----:B------:R-:W-:-:S05]  /*1360*/  IMAD R43, R43, -0xa0, RZ ;  /* 0xffffff602b2b7824 */ /* 0x000fca00078e02ff */
[----:B-1----:R-:W-:-:S14]  /*1370*/  R2UR UR7, R43 ;  /* 0x000000002b0772ca */ /* 0x002fdc00000e0000 */
[----:B------:R-:W1:Y:S01]  /*1380*/  LDCU UR7, c[0x0][UR7+0x2b4] ;  /* 0x00005680070777ac */ /* 0x000e620008000800 */
[----:B------:R-:W4:Y:S08]  /*1390*/  S2UR UR4, SR_CTAID.Y ;  /* 0x00000000000479c3 */ /* 0x000f300000002600 */
[----:B------:R-:W1:Y:S01]  /*13a0*/  LDC R9, c[0x0][0xb24] ;  /* 0x0002c900ff097b82 */ /* 0x000e620000000800 */
[----:B---3--:R-:W-:-:S02]  /*13b0*/  I2FP.F32.U32 R5, UR6 ;  /* 0x0000000600057c45 */ /* 0x008fc40008201000 */
[----:B------:R-:W-:-:S05]  /*13c0*/  CS2R.32 R3, SR_CgaSize ;  /* 0x0000000000037805 */ /* 0x000fca0000008a00 */
[----:B------:R-:W-:-:S06]  /*13d0*/  IMAD R3, R3, -0xa0, RZ ;  /* 0xffffff6003037824 */ /* 0x000fcc00078e02ff */
[----:B------:R-:W3:Y:S01]  /*13e0*/  LDC R3, c[0x0][R3+0x2a0] ;  /* 0x0000a80003037b82 */ /* 0x000ee20000000800 */
[----:B------:R-:W-:Y:S01]  /*13f0*/  MOV R43, UR6 ;  /* 0x00000006002b7c02 */ /* 0x000fe20008000f00 */
[----:B--2---:R-:W-:Y:S01]  /*1400*/  FMUL R5, R5, UR9 ;  /* 0x0000000905057c20 */ /* 0x004fe20008400000 */
[----:B----4-:R-:W-:Y:S02]  /*1410*/  I2FP.F32.U32 R4, UR4 ;  /* 0x0000000400047c45 */ /* 0x010fe40008201000 */
[----:B------:R-:W-:-:S05]  /*1420*/  CS2R.32 R2, SR_CgaSize ;  /* 0x0000000000027805 */ /* 0x000fca0000008a00 */
[----:B------:R-:W-:-:S06]  /*1430*/  IMAD R2, R2, -0xa0, RZ ;  /* 0xffffff6002027824 */ /* 0x000fcc00078e02ff */
[----:B------:R-:W2:Y:S01]  /*1440*/  LDC R2, c[0x0][R2+0x2a4] ;  /* 0x0000a90002027b82 */ /* 0x000ea20000000800 */
[----:B------:R-:W4:Y:S01]  /*1450*/  F2I.U32.TRUNC.NTZ R40, R5 ;  /* 0x0000000500287305 */ /* 0x000f22000020f000 */
[----:B------:R-:W-:Y:S01]  /*1460*/  MOV R41, UR4 ;  /* 0x0000000400297c02 */ /* 0x000fe20008000f00 */
[----:B-1----:R-:W-:-:S05]  /*1470*/  FMUL R4, R4, UR7 ;  /* 0x0000000704047c20 */ /* 0x002fca0008400000 */
[----:B------:R-:W-:Y:S01]  /*1480*/  BAR.SYNC.DEFER_BLOCKING 0x0 ;  /* 0x0000000000007b1d */ /* 0x000fe20000010000 */
[----:B------:R-:W-:-:S05]  /*1490*/  ISETP.GE.AND P0, PT, R9, 0x1, PT ;  /* 0x000000010900780c */ /* 0x000fca0003f06270 */
[----:B------:R-:W1:Y:S02]  /*14a0*/  F2I.U32.TRUNC.NTZ R29, R4 ;  /* 0x00000004001d7305 */ /* 0x000e64000020f000 */
[----:B------:R-:W2:Y:S01]  /*14b0*/  S2UR UR36, SR_CTAID.Z ;  /* 0x00000000002479c3 */ /* 0x000ea20000002700 */
[----:B----4-:R-:W-:-:S05]  /*14c0*/  IADD3 R40, PT, PT, -R40, RZ, RZ ;  /* 0x000000ff28287210 */ /* 0x010fca0007ffe1ff */
[----:B---3--:R-:W-:Y:S01]  /*14d0*/  IMAD R40, R3, R40, UR6 ;  /* 0x0000000603287e24 */ /* 0x008fe2000f8e0228 */
[----:B-1----:R-:W-:-:S05]  /*14e0*/  IADD3 R29, PT, PT, -R29, RZ, RZ ;  /* 0x000000ff1d1d7210 */ /* 0x002fca0007ffe1ff */
[----:B--2---:R-:W-:Y:S01]  /*14f0*/  IMAD R29, R2, R29, UR4 ;  /* 0x00000004021d7e24 */ /* 0x004fe2000f8e021d */
[----:B------:R-:W-:Y:S06]  /*1500*/  @!P0 BRA `(.L_x_16) ;  /* 0x0000000000b88947 */ /* 0x000fec0003800000 */
[----:B------:R-:W1:Y:S01]  /*1510*/  LDC.64 R4, c[0x0][0xb18] ;  /* 0x0002c600ff047b82 */ /* 0x000e620000000a00 */
[----:B------:R-:W-:-:S07]  /*1520*/  ISETP.NE.AND P0, PT, R9, 0x1, PT ;  /* 0x000000010900780c */ /* 0x000fce0003f05270 */
[----:B------:R-:W2:Y:S08]  /*1530*/  LDC R10, c[0x0][0xb0c] ;  /* 0x0002c300ff0a7b82 */ /* 0x000eb00000000800 */
[----:B------:R-:W3:Y:S08]  /*1540*/  LDC R11, c[0x0][0x370] ;  /* 0x0000dc00ff0b7b82 */ /* 0x000ef00000000800 */
[----:B------:R-:W4:Y:S01]  /*1550*/  LDC R12, c[0x0][0x374] ;  /* 0x0000dd00ff0c7b82 */ /* 0x000f220000000800 */
[----:B-1----:R-:W-:-:S07]  /*1560*/  ISETP.NE.AND P1, PT, R4, 0x1, PT ;  /* 0x000000010400780c */ /* 0x002fce0003f25270 */
[----:B------:R-:W3:Y:S01]  /*1570*/  LDC.64 R6, c[0x0][0xb10] ;  /* 0x0002c400ff067b82 */ /* 0x000ee20000000a00 */
[----:B--2---:R-:W-:-:S07]  /*1580*/  ISETP.NE.AND P2, PT, R10, 0x1, PT ;  /* 0x000000010a00780c */ /* 0x004fce0003f45270 */
[----:B------:R-:W1:Y:S08]  /*1590*/  LDC R8, c[0x0][0xb20] ;  /* 0x0002c800ff087b82 */ /* 0x000e700000000800 */
[----:B------:R-:W2:Y:S01]  /*15a0*/  LDC.64 R2, c[0x0][0xb28] ;  /* 0x0002ca00ff027b82 */ /* 0x000ea20000000a00 */
[----:B----4-:R-:W-:-:S04]  /*15b0*/  IMAD.HI.U32 R13, R12, R5, RZ ;  /* 0x000000050c0d7227 */ /* 0x010fc800078e00ff */
[----:B------:R-:W-:-:S04]  /*15c0*/  IMAD.HI.U32 R5, R41, R5, RZ ;  /* 0x0000000529057227 */ /* 0x000fc800078e00ff */
[----:B---3--:R-:W-:-:S04]  /*15d0*/  IMAD.HI.U32 R14, R11, R6, RZ ;  /* 0x000000060b0e7227 */ /* 0x008fc800078e00ff */
[----:B------:R-:W-:Y:S01]  /*15e0*/  IMAD.HI.U32 R16, R43, R6, RZ ;  /* 0x000000062b107227 */ /* 0x000fe200078e00ff */
[-C--:B------:R-:W-:Y:S02]  /*15f0*/  @P2 SHF.R.U32.HI R11, RZ, R7.reuse, R14 ;  /* 0x00000007ff0b2219 */ /* 0x080fe4000001160e */
[-C--:B-1----:R-:W-:Y:S02]  /*1600*/  @P1 SHF.R.U32.HI R12, RZ, R8.reuse, R13 ;  /* 0x00000008ff0c1219 */ /* 0x082fe4000001160d */
[----:B------:R-:W-:Y:S02]  /*1610*/  SHF.R.U32.HI R8, RZ, R8, R5 ;  /* 0x00000008ff087219 */ /* 0x000fe40000011605 */
[----:B------:R-:W-:Y:S02]  /*1620*/  SHF.R.U32.HI R16, RZ, R7, R16 ;  /* 0x00000007ff107219 */ /* 0x000fe40000011610 */
[----:B------:R-:W-:Y:S01]  /*1630*/  SEL R5, R41, R8, !P1 ;  /* 0x0000000829057207 */ /* 0x000fe20004800000 */
[----:B--2---:R-:W-:Y:S01]  /*1640*/  IMAD.HI.U32 R14, R12, R2, RZ ;  /* 0x000000020c0e7227 */ /* 0x004fe200078e00ff */
[----:B------:R-:W-:-:S03]  /*1650*/  SEL R7, R43, R16, !P2 ;  /* 0x000000102b077207 */ /* 0x000fc60005000000 */
[----:B------:R-:W-:Y:S01]  /*1660*/  IMAD.HI.U32 R6, R11, R2, RZ ;  /* 0x000000020b067227 */ /* 0x000fe200078e00ff */
[----:B------:R-:W-:-:S04]  /*1670*/  @P0 SHF.R.U32.HI R12, RZ, R3, R14 ;  /* 0x00000003ff0c0219 */ /* 0x000fc8000001160e */
[----:B------:R-:W-:Y:S01]  /*1680*/  @P0 SHF.R.U32.HI R11, RZ, R3, R6 ;  /* 0x00000003ff0b0219 */ /* 0x000fe20000011606 */
[----:B------:R-:W-:-:S04]  /*1690*/  IMAD R12, R12, R9, RZ ;  /* 0x000000090c0c7224 */ /* 0x000fc800078e02ff */
[----:B------:R-:W-:Y:S01]  /*16a0*/  IMAD R6, R11, R9, RZ ;  /* 0x000000090b067224 */ /* 0x000fe200078e02ff */
[----:B------:R-:W-:-:S04]  /*16b0*/  ISETP.GE.AND P1, PT, R5, R12, PT ;  /* 0x0000000c0500720c */ /* 0x000fc80003f26270 */
[----:B------:R-:W-:Y:S01]  /*16c0*/  ISETP.GE.OR P1, PT, R7, R6, P1 ;  /* 0x000000060700720c */ /* 0x000fe20000f26670 */
[----:B------:R-:W-:-:S05]  /*16d0*/  IMAD.HI.U32 R6, R5, R2, RZ ;  /* 0x0000000205067227 */ /* 0x000fca00078e00ff */
[----:B------:R-:W-:-:S04]  /*16e0*/  SHF.R.U32.HI R6, RZ, R3, R6 ;  /* 0x00000003ff067219 */ /* 0x000fc80000011606 */
[----:B------:R-:W-:-:S03]  /*16f0*/  SEL R6, R5, R6, !P0 ;  /* 0x0000000605067207 */ /* 0x000fc60004000000 */
[----:B------:R-:W-:Y:S01]  /*1700*/  @!P1 IMAD.HI.U32 R8, R7, R2, RZ ;  /* 0x0000000207089227 */ /* 0x000fe200078e00ff */
[----:B------:R-:W-:-:S04]  /*1710*/  IADD3 R2, PT, PT, -R6, RZ, RZ ;  /* 0x000000ff06027210 */ /* 0x000fc80007ffe1ff */
[----:B------:R-:W-:Y:S01]  /*1720*/  @!P1 SHF.R.U32.HI R8, RZ, R3, R8 ;  /* 0x00000003ff089219 */ /* 0x000fe20000011608 */
[----:B------:R-:W-:-:S03]  /*1730*/  IMAD R2, R9, R2, R5 ;  /* 0x0000000209027224 */ /* 0x000fc600078e0205 */
[----:B------:R-:W-:Y:S02]  /*1740*/  @!P1 SEL R3, R7, R8, !P0 ;  /* 0x0000000807039207 */ /* 0x000fe40004000000 */
[----:B------:R-:W-:-:S03]  /*1750*/  IADD3 R8, PT, PT, -R5, RZ, RZ ;  /* 0x000000ff05087210 */ /* 0x000fc60007ffe1ff */
[--C-:B------:R-:W-:Y:S02]  /*1760*/  @!P1 IMAD.IADD R6, R6, 0x1, -R3.reuse ;  /* 0x0000000106069824 */ /* 0x100fe400078e0a03 */
[----:B------:R-:W-:Y:S01]  /*1770*/  @!P1 IMAD R3, R2, R11, R3 ;  /* 0x0000000b02039224 */ /* 0x000fe200078e0203 */
[----:B------:R-:W-:Y:S01]  /*1780*/  IADD3 R2, PT, PT, -R7, RZ, RZ ;  /* 0x000000ff07027210 */ /* 0x000fe20007ffe1ff */
[----:B------:R-:W-:Y:S02]  /*1790*/  @!P1 IMAD R5, R6, R9, R7 ;  /* 0x0000000906059224 */ /* 0x000fe400078e0207 */
[----:B------:R-:W-:Y:S02]  /*17a0*/  IMAD R8, R4, R8, R41 ;  /* 0x0000000804087224 */ /* 0x000fe400078e0229 */
[----:B------:R-:W-:Y:S02]  /*17b0*/  @!P1 IMAD.MOV.U32 R7, RZ, RZ, R3 ;  /* 0x000000ffff079224 */ /* 0x000fe400078e0003 */
[----:B------:R-:W-:-:S02]  /*17c0*/  IMAD R2, R10, R2, R43 ;  /* 0x000000020a027224 */ /* 0x000fc400078e022b */
[----:B------:R-:W-:Y:S02]  /*17d0*/  IMAD R41, R5, R4, R8 ;  /* 0x0000000405297224 */ /* 0x000fe400078e0208 */
[----:B------:R-:W-:-:S07]  /*17e0*/  IMAD R43, R7, R10, R2 ;  /* 0x0000000a072b7224 */ /* 0x000fce00078e0202 */
.L_x_16:
[----:B------:R-:W1:Y:S01]  /*17f0*/  LDCU UR6, c[0x0][0xb30] ;  /* 0x00016600ff0677ac */ /* 0x000e620008000800 */
[----:B------:R-:W2:Y:S08]  /*1800*/  S2UR UR4, SR_CgaCtaId ;  /* 0x00000000000479c3 */ /* 0x000eb00000008800 */
[----:B------:R-:W3:Y:S01]  /*1810*/  LDC R2, c[0x0][0xb24] ;  /* 0x0002c900ff027b82 */ /* 0x000ee20000000800 */
[----:B-1----:R-:W-:-:S09]  /*1820*/  UISETP.NE.AND UP1, UPT, UR6, 0x1, UPT ;  /* 0x000000010600788c */ /* 0x002fd2000bf25270 */
[----:B--2---:R-:W-:Y:S05]  /*1830*/  BRA.U UP1, `(.L_x_17) ;  /* 0x0000000101407547 */ /* 0x004fea000b800000 */
[----:B------:R-:W1:Y:S08]  /*1840*/  LDC.64 R6, c[0x0][0xb10] ;  /* 0x0002c400ff067b82 */ /* 0x000e700000000a00 */
[----:B------:R-:W2:Y:S08]  /*1850*/  LDC.64 R4, c[0x0][0xb18] ;  /* 0x0002c600ff047b82 */ /* 0x000eb00000000a00 */
[----:B------:R-:W4:Y:S08]  /*1860*/  LDC R3, c[0x0][0xb20] ;  /* 0x0002c800ff037b82 */ /* 0x000f300000000800 */
[----:B------:R-:W3:Y:S01]  /*1870*/  LDC R8, c[0x0][0xb0c] ;  /* 0x0002c300ff087b82 */ /* 0x000ee20000000800 */
[----:B-1----:R-:W-:-:S05]  /*1880*/  IMAD.HI.U32 R6, R43, R6, RZ ;  /* 0x000000062b067227 */ /* 0x002fca00078e00ff */
[----:B------:R-:W-:Y:S01]  /*1890*/  SHF.R.U32.HI R6, RZ, R7, R6 ;  /* 0x00000007ff067219 */ /* 0x000fe20000011606 */
[----:B--2---:R-:W-:Y:S01]  /*18a0*/  IMAD.HI.U32 R10, R41, R5, RZ ;  /* 0x00000005290a7227 */ /* 0x004fe200078e00ff */
[----:B------:R-:W-:-:S04]  /*18b0*/  ISETP.NE.AND P0, PT, R4, 0x1, PT ;  /* 0x000000010400780c */ /* 0x000fc80003f05270 */
[----:B----4-:R-:W-:-:S04]  /*18c0*/  SHF.R.U32.HI R10, RZ, R3, R10 ;  /* 0x00000003ff0a7219 */ /* 0x010fc8000001160a */
[----:B------:R-:W-:Y:S02]  /*18d0*/  SEL R3, R41, R10, !P0 ;  /* 0x0000000a29037207 */ /* 0x000fe40004000000 */
[----:B---3--:R-:W-:-:S04]  /*18e0*/  ISETP.NE.AND P1, PT, R8, 0x1, PT ;  /* 0x000000010800780c */ /* 0x008fc80003f25270 */
[----:B------:R-:W-:-:S05]  /*18f0*/  SEL R6, R43, R6, !P1 ;  /* 0x000000062b067207 */ /* 0x000fca0004800000 */
[----:B------:R-:W-:Y:S02]  /*1900*/  IMAD.IADD R5, R3, 0x1, -R6 ;  /* 0x0000000103057824 */ /* 0x000fe400078e0a06 */
[----:B------:R-:W-:Y:S02]  /*1910*/  IMAD.IADD R3, R6, 0x1, -R3 ;  /* 0x0000000106037824 */ /* 0x000fe400078e0a03 */
[----:B------:R-:W-:Y:S02]  /*1920*/  IMAD R43, R5, R8, R43 ;  /* 0x00000008052b7224 */ /* 0x000fe400078e022b */
[----:B------:R-:W-:Y:S02]  /*1930*/  IMAD R41, R3, R4, R41 ;  /* 0x0000000403297224 */ /* 0x000fe400078e0229 */
.L_x_17:
[----:B------:R-:W-:Y:S01]  /*1940*/  BAR.SYNC.DEFER_BLOCKING 0x0 ;  /* 0x0000000000007b1d */ /* 0x000fe20000010000 */
[----:B------:R-:W-:Y:S01]  /*1950*/  UISETP.NE.AND UP1, UPT, UR8, 0x2, UPT ;  /* 0x000000020800788c */ /* 0x000fe2000bf25270 */
[----:B------:R-:W-:Y:S02]  /*1960*/  ISETP.NE.OR P5, PT, R0, 0x2, !P5 ;  /* 0x000000020000780c */ /* 0x000fe40006fa5670 */
[----:B------:R-:W-:-:S06]  /*1970*/  LOP3.LUT R0, R57, 0x1f, RZ, 0xc0, !PT ;  /* 0x0000001f39007812 */ /* 0x000fcc00078ec0ff */
[----:B------:R-:W-:Y:S05]  /*1980*/  BRA.U UP1, `(.L_x_18) ;  /* 0x0000002d011c7547 */ /* 0x000fea000b800000 */
[----:B------:R-:W1:Y:S01]  /*1990*/  LDCU UR14, c[0x0][0x38c] ;  /* 0x00007180ff0e77ac */ /* 0x000e620008000800 */
[----:B------:R-:W2:Y:S01]  /*19a0*/  LDC R3, c[0x0][0x370] ;  /* 0x0000dc00ff037b82 */ /* 0x000ea20000000800 */
[----:B------:R-:W-:Y:S01]  /*19b0*/  PLOP3.LUT P1, PT, PT, PT, UP2, 0x80, 0x8 ;  /* 0x000000000008781c */ /* 0x000fe20003f2f028 */
[----:B------:R-:W-:Y:S01]  /*19c0*/  IMAD.MOV.U32 R16, RZ, RZ, 0x1 ;  /* 0x00000001ff107424 */ /* 0x000fe200078e00ff */
[----:B------:R-:W-:Y:S02]  /*19d0*/  ISETP.EQ.OR P4, PT, R0, RZ, P5 ;  /* 0x000000ff0000720c */ /* 0x000fe40002f82670 */
[----:B------:R-:W-:Y:S02]  /*19e0*/  CS2R R14, SRZ ;  /* 0x00000000000e7805 */ /* 0x000fe4000001ff00 */
[----:B------:R-:W-:Y:S01]  /*19f0*/  PLOP3.LUT P1, PT, P1, PT, PT, 0x8, 0x80 ;  /* 0x000000000080781c */ /* 0x000fe20000f2e170 */
[----:B------:R-:W-:Y:S01]  /*1a00*/  IMAD.MOV.U32 R13, RZ, RZ, RZ ;  /* 0x000000ffff0d7224 */ /* 0x000fe200078e00ff */
[----:B------:R-:W4:Y:S01]  /*1a10*/  LDCU.64 UR22, c[0x0][0x348] ;  /* 0x00006900ff1677ac */ /* 0x000f220008000a00 */
[----:B------:R-:W2:Y:S01]  /*1a20*/  LDC R10, c[0x0][0x374] ;  /* 0x0000dd00ff0a7b82 */ /* 0x000ea20000000800 */
[----:B------:R-:W-:Y:S01]  /*1a30*/  IMAD.MOV.U32 R12, RZ, RZ, 0x1 ;  /* 0x00000001ff0c7424 */ /* 0x000fe200078e00ff */
[----:B------:R-:W-:Y:S01]  /*1a40*/  UMOV UR7, URZ ;  /* 0x000000ff00077c82 */ /* 0x000fe20008000000 */
[----:B-1----:R-:W-:-:S04]  /*1a50*/  UIADD3 UR6, UPT, UPT, UR14, 0xf, URZ ;  /* 0x0000000f0e067890 */ /* 0x002fc8000fffe0ff */
[----:B------:R-:W-:-:S04]  /*1a60*/  USHF.R.S32.HI UR5, URZ, 0x1f, UR6 ;  /* 0x0000001fff057899 */ /* 0x000fc80008011406 */
[----:B------:R-:W-:-:S04]  /*1a70*/  ULEA.HI UR5, UR5, UR6, URZ, 0x4 ;  /* 0x0000000605057291 */ /* 0x000fc8000f8f20ff */
[----:B------:R-:W-:Y:S02]  /*1a80*/  USHF.R.S32.HI UR21, URZ, 0x4, UR5 ;  /* 0x00000004ff157899 */ /* 0x000fe40008011405 */
[----:B------:R-:W-:Y:S02]  /*1a90*/  UIADD3 UR5, UPT, UPT, UR14, -0x1, URZ ;  /* 0xffffffff0e057890 */ /* 0x000fe4000fffe0ff */
[----:B------:R-:W-:Y:S02]  /*1aa0*/  UISETP.LT.U32.AND UP0, UPT, UR21, 0x34, UPT ;  /* 0x000000341500788c */ /* 0x000fe4000bf01070 */
[----:B------:R-:W-:Y:S02]  /*1ab0*/  UISETP.GE.U32.AND UP1, UPT, UR5, -0x1f, UPT ;  /* 0xffffffe10500788c */ /* 0x000fe4000bf26070 */
[----:B------:R-:W-:Y:S02]  /*1ac0*/  USEL UR15, UR21, 0x34, UP0 ;  /* 0x00000034150f7887 */ /* 0x000fe40008000000 */
[----:B------:R-:W-:-:S02]  /*1ad0*/  UIADD3 UR14, UPT, UPT, UR14, 0x1e, URZ ;  /* 0x0000001e0e0e7890 */ /* 0x000fc4000fffe0ff */
[----:B------:R-:W-:Y:S02]  /*1ae0*/  UIADD3 UR6, UPT, UPT, UR15, -0x1, URZ ;  /* 0xffffffff0f067890 */ /* 0x000fe4000fffe0ff */
[----:B------:R-:W-:-:S03]  /*1af0*/  UIADD3 UR13, UPT, UPT, UR21, -UR15, URZ ;  /* 0x8000000f150d7290 */ /* 0x000fc6000fffe0ff */
[----:B------:R-:W-:-:S04]  /*1b00*/  @UP1 UIADD3 UR6, UPT, UPT, UR15, URZ, URZ ;  /* 0x000000ff0f061290 */ /* 0x000fc8000fffe0ff */
[----:B----4-:R-:W-:-:S12]  /*1b10*/  UIADD3 UR6, UPT, UPT, UR6, 0x1, URZ ;  /* 0x0000000106067890 */ /* 0x010fd8000fffe0ff */
.L_x_36:
[----:B------:R-:W-:Y:S01]  /*1b20*/  UISETP.NE.AND UP0, UPT, UR4, URZ, UPT ;  /* 0x000000ff0400728c */ /* 0x000fe2000bf05270 */
[----:B------:R-:W1:Y:S08]  /*1b30*/  S2UR UR4, SR_CgaCtaId ;  /* 0x00000000000479c3 */ /* 0x000e700000008800 */
[----:B------:R-:W-:Y:S05]  /*1b40*/  BRA.U UP0, `(.L_x_19) ;  /* 0x0000000100347547 */ /* 0x000fea000b800000 */
[----:B------:R-:W4:Y:S01]  /*1b50*/  S2R R4, SR_CgaCtaId ;  /* 0x0000000000047919 */ /* 0x000f220000008800 */
[----:B------:R-:W-:-:S04]  /*1b60*/  MOV R5, 0x400 ;  /* 0x0000040000057802 */ /* 0x000fc80000000f00 */
[----:B----4-:R-:W-:Y:S02]  /*1b70*/  LEA R4, R4, R5, 0x18 ;  /* 0x0000000504047211 */ /* 0x010fe400078ec0ff */
[----:B------:R-:W-:-:S03]  /*1b80*/  SHF.L.U32 R5, R12, 0x1f, RZ ;  /* 0x0000001f0c057819 */ /* 0x000fc600000006ff */
[----:B------:R-:W-:-:S04]  /*1b90*/  IMAD R4, R13, 0x8, R4 ;  /* 0x000000080d047824 */ /* 0x000fc800078e0204 */
[----:B------:R-:W4:Y:S02]  /*1ba0*/  SYNCS.PHASECHK.TRANS64.TRYWAIT P0, [R4+URZ+0x3e0], R5 ;  /* 0x0003e005040075a7 */ /* 0x000f2400080011ff */
[----:B----4-:R-:W-:Y:S05]  /*1bb0*/  @!P0 BRA `(.L_x_20) ;  /* 0x0000005c00bc8947 */ /* 0x010fea0003800000 */
.L_x_146:
[----:B------:R1:W-:Y:S01]  /*1bc0*/  SYNCS.ARRIVE.TRANS64.A1T0 RZ, [R4+URZ+0x3d0], RZ ;  /* 0x0003d0ff04ff79a7 */ /* 0x0003e200081000ff */
[----:B------:R-:W-:-:S05]  /*1bd0*/  VIADD R13, R13, 0x1 ;  /* 0x000000010d0d7836 */ /* 0x000fca0000000000 */
[----:B------:R-:W-:-:S04]  /*1be0*/  ISETP.NE.AND P0, PT, R13, 0x2, PT ;  /* 0x000000020d00780c */ /* 0x000fc80003f05270 */
[----:B----4-:R-:W-:Y:S02]  /*1bf0*/  SEL R5, RZ, 0x1, P0 ;  /* 0x00000001ff057807 */ /* 0x010fe40000000000 */
[----:B------:R-:W-:Y:S02]  /*1c00*/  SEL R13, R13, RZ, P0 ;  /* 0x000000ff0d0d7207 */ /* 0x000fe40000000000 */
[----:B------:R-:W-:-:S07]  /*1c10*/  LOP3.LUT R12, R12, R5, RZ, 0x3c, !PT ;  /* 0x000000050c0c7212 */ /* 0x000fce00078e3cff */
.L_x_19:
[----:B------:R-:W-:Y:S01]  /*1c20*/  UMOV UR5, 0x400 ;  /* 0x0000040000057882 */ /* 0x000fe20000000000 */
[----:B-1----:R-:W-:Y:S01]  /*1c30*/  SHF.L.U32 R4, R16, 0x1f, RZ ;  /* 0x0000001f10047819 */ /* 0x002fe200000006ff */
[----:B------:R-:W-:Y:S01]  /*1c40*/  ULEA UR5, UR4, UR5, 0x18 ;  /* 0x0000000504057291 */ /* 0x000fe2000f8ec0ff */
[----:B------:R-:W-:Y:S01]  /*1c50*/  R2UR UR35, R43 ;  /* 0x000000002b2372ca */ /* 0x000fe200000e0000 */
[----:B------:R-:W-:Y:S01]  /*1c60*/  UISETP.GE.U32.AND UP0, UPT, UR14, 0x1f, UPT ;  /* 0x0000001f0e00788c */ /* 0x000fe2000bf06070 */
[----:B------:R-:W-:Y:S01]  /*1c70*/  R2UR UR11, R41 ;  /* 0x00000000290b72ca */ /* 0x000fe200000e0000 */
[----:B------:R-:W-:Y:S01]  /*1c80*/  ULEA UR8, UR7, UR5, 0x3 ;  /* 0x0000000507087291 */ /* 0x000fe2000f8e18ff */
[----:B------:R-:W-:-:S08]  /*1c90*/  UMOV UR25, URZ ;  /* 0x000000ff00197c82 */ /* 0x000fd00008000000 */
[----:B------:R1:W4:Y:S01]  /*1ca0*/  SYNCS.PHASECHK.TRANS64.TRYWAIT P0, [UR8+0x1a0], R4 ;  /* 0x0001a004ff0075a7 */ /* 0x0003220008001108 */
[----:B------:R-:W-:Y:S02]  /*1cb0*/  USHF.L.U32 UR35, UR35, 0x7, URZ ;  /* 0x0000000723237899 */ /* 0x000fe400080006ff */
[----:B------:R-:W-:Y:S01]  /*1cc0*/  USHF.L.U32 UR11, UR11, 0x3, URZ ;  /* 0x000000030b0b7899 */ /* 0x000fe200080006ff */
[----:B------:R-:W-:Y:S11]  /*1cd0*/  BRA.U !UP0, `(.L_x_21) ;  /* 0x0000000108a87547 */ /* 0x000ff6000b800000 */
[----:B------:R-:W-:Y:S01]  /*1ce0*/  UMOV UR16, URZ ;  /* 0x000000ff00107c82 */ /* 0x000fe20008000000 */
[----:B------:R-:W-:-:S05]  /*1cf0*/  UMOV UR17, UR7 ;  /* 0x0000000700117c82 */ /* 0x000fca0008000000 */
.L_x_26:
[----:B-1----:R-:W-:Y:S01]  /*1d00*/  ULEA UR33, UR17, UR5, 0x3 ;  /* 0x0000000511217291 */ /* 0x002fe2000f8e18ff */
[----:B----4-:R-:W-:Y:S01]  /*1d10*/  @!P5 MOV R5, 0x1100 ;  /* 0x000011000005d802 */ /* 0x010fe20000000f00 */
[----:B----4-:R-:W-:Y:S10]  /*1d20*/  @P0 BRA `(.L_x_22) ;  /* 0x00000000000c0947 */ /* 0x010ff40003800000 */
[----:B------:R-:W-:-:S04]  /*1d30*/  SHF.L.U32 R7, R16, 0x1f, RZ ;  /* 0x0000001f10077819 */ /* 0x000fc800000006ff */
[----:B------:R-:W4:Y:S02]  /*1d40*/  SYNCS.PHASECHK.TRANS64.TRYWAIT P0, [UR33+0x1a0], R7 ;  /* 0x0001a007ff0075a7 */ /* 0x000f240008001121 */
[----:B----4-:R-:W-:Y:S05]  /*1d50*/  @!P0 BRA `(.L_x_23) ;  /* 0x0000005c00688947 */ /* 0x010fea0003800000 */
.L_x_22:
[----:B------:R4:W-:Y:S01]  /*1d60*/  @!P5 SYNCS.ARRIVE.TRANS64 RZ, [UR33], R5 ;  /* 0x00000005ffffd9a7 */ /* 0x0009e20008000021 */
[----:B------:R-:W-:Y:S04]  /*1d70*/  BSSY.RECONVERGENT B0, `(.L_x_24) ;  /* 0x0000003000007945 */ /* 0x000fe80003800200 */
[----:B------:R-:W-:Y:S05]  /*1d80*/  @P4 BRA `(.L_x_25) ;  /* 0x0000000000044947 */ /* 0x000fea0003800000 */
[----:B------:R-:W-:Y:S05]  /*1d90*/  BPT.TRAP 0x1 ;  /* 0x000000040000795c */ /* 0x000fea0000300000 */
.L_x_25:
[----:B------:R-:W-:Y:S05]  /*1da0*/  BSYNC.RECONVERGENT B0 ;  /* 0x0000000000007941 */ /* 0x000fea0003800200 */
.L_x_24:
[----:B------:R-:W-:Y:S02]  /*1db0*/  UIADD3 UR7, UPT, UPT, UR17, 0x1, URZ ;  /* 0x0000000111077890 */ /* 0x000fe4000fffe0ff */
[----:B------:R-:W-:Y:S02]  /*1dc0*/  ULEA UR32, UR17, UR5, 0xc ;  /* 0x0000000511207291 */ /* 0x000fe4000f8e60ff */
[----:B------:R-:W-:Y:S02]  /*1dd0*/  UISETP.NE.AND UP0, UPT, UR7, 0x34, UPT ;  /* 0x000000340700788c */ /* 0x000fe4000bf05270 */
[----:B------:R-:W-:Y:S02]  /*1de0*/  UIADD3 UR28, UP1, UPT, UR22, 0x80, URZ ;  /* 0x00000080161c7890 */ /* 0x000fe4000ff3e0ff */
[----:B------:R-:W-:Y:S02]  /*1df0*/  USEL UR9, URZ, 0x1, UP0 ;  /* 0x00000001ff097887 */ /* 0x000fe40008000000 */
[----:B------:R-:W-:-:S02]  /*1e00*/  USEL UR7, UR7, URZ, UP0 ;  /* 0x000000ff07077287 */ /* 0x000fc40008000000 */
[----:B------:R-:W-:Y:S02]  /*1e10*/  UIADD3 UR26, UP0, UPT, UR22, 0x180, URZ ;  /* 0x00000180161a7890 */ /* 0x000fe4000ff1e0ff */
[----:B------:R-:W-:Y:S01]  /*1e20*/  ULEA UR8, UR7, UR5, 0x3 ;  /* 0x0000000507087291 */ /* 0x000fe2000f8e18ff */
[----:B------:R-:W-:Y:S01]  /*1e30*/  LOP3.LUT R16, R16, UR9, RZ, 0x3c, !PT ;  /* 0x0000000910107c12 */ /* 0x000fe2000f8e3cff */
[----:B------:R-:W-:Y:S02]  /*1e40*/  USHF.L.U32 UR34, UR16, 0x4, URZ ;  /* 0x0000000410227899 */ /* 0x000fe400080006ff */
[----:B------:R-:W-:Y:S01]  /*1e50*/  UIADD3.X UR29, UPT, UPT, URZ, UR23, URZ, UP1, !UPT ;  /* 0x00000017ff1d7290 */ /* 0x000fe20008ffe4ff */
[----:B-1----:R-:W-:Y:S01]  /*1e60*/  SHF.L.U32 R4, R16, 0x1f, RZ ;  /* 0x0000001f10047819 */ /* 0x002fe200000006ff */
[----:B------:R-:W-:Y:S02]  /*1e70*/  UIADD3 UR32, UPT, UPT, UR32, 0x1500, URZ ;  /* 0x0000150020207890 */ /* 0x000fe4000fffe0ff */
[----:B------:R-:W-:Y:S01]  /*1e80*/  UIADD3.X UR27, UPT, UPT, URZ, UR23, URZ, UP0, !UPT ;  /* 0x00000017ff1b7290 */ /* 0x000fe200087fe4ff */
[----:B------:R1:W1:Y:S01]  /*1e90*/  SYNCS.PHASECHK.TRANS64.TRYWAIT P0, [UR8+0x1a0], R4 ;  /* 0x0001a004ff0075a7 */ /* 0x0002620008001108 */
[----:B------:R-:W-:Y:S01]  /*1ea0*/  ULEA UR8, UR17, UR5, 0x8 ;  /* 0x0000000511087291 */ /* 0x000fe2000f8e40ff */
[----:B------:R-:W-:Y:S01]  /*1eb0*/  UMOV UR18, 0x0 ;  /* 0x0000000000127882 */ /* 0x000fe20000000000 */
[----:B------:R-:W-:-:S02]  /*1ec0*/  UMOV UR19, 0x10000000 ;  /* 0x1000000000137882 */ /* 0x000fc40000000000 */
[----:B------:R-:W-:Y:S01]  /*1ed0*/  UIADD3 UR8, UPT, UPT, UR8, 0x35500, URZ ;  /* 0x0003550008087890 */ /* 0x000fe2000fffe0ff */
[----:B------:R1:W-:Y:S01]  /*1ee0*/  UTMALDG.3D [UR32], [UR28], desc[UR18] ;  /* 0x000012201c0075b4 */ /* 0x0003e20008011000 */
[----:B------:R-:W-:Y:S01]  /*1ef0*/  UMOV UR12, UR36 ;  /* 0x00000024000c7c82 */ /* 0x000fe20008000000 */
[----:B------:R-:W-:Y:S01]  /*1f00*/  UMOV UR9, UR33 ;  /* 0x0000002100097c82 */ /* 0x000fe20008000000 */
[----:B------:R-:W-:Y:S01]  /*1f10*/  UMOV UR10, UR34 ;  /* 0x00000022000a7c82 */ /* 0x000fe20008000000 */
[----:B------:R-:W-:Y:S01]  /*1f20*/  UIADD3 UR16, UPT, UPT, UR16, 0x1, URZ ;  /* 0x0000000110107890 */ /* 0x000fe2000fffe0ff */
[----:B------:R-:W-:Y:S01]  /*1f30*/  UMOV UR25, UR6 ;  /* 0x0000000600197c82 */ /* 0x000fe20008000000 */
[----:B------:R-:W-:Y:S02]  /*1f40*/  UMOV UR17, UR7 ;  /* 0x0000000700117c82 */ /* 0x000fe40008000000 */
[----:B------:R1:W-:Y:S01]  /*1f50*/  UTMALDG.3D [UR8], [UR26], desc[UR18] ;  /* 0x000012081a0075b4 */ /* 0x0003e20008011000 */
[----:B------:R-:W-:-:S09]  /*1f60*/  UISETP.NE.AND UP0, UPT, UR16, UR6, UPT ;  /* 0x000000061000728c */ /* 0x000fd2000bf05270 */
[----:B------:R-:W-:Y:S05]  /*1f70*/  BRA.U UP0, `(.L_x_26) ;  /* 0xfffffffd00607547 */ /* 0x000fea000b83ffff */
.L_x_21:
[----:B-1----:R-:W-:Y:S01]  /*1f80*/  ULEA UR8, UR7, UR5, 0x3 ;  /* 0x0000000507087291 */ /* 0x002fe2000f8e18ff */
[----:B------:R-:W-:Y:S01]  /*1f90*/  SHF.L.U32 R4, R16, 0x1f, RZ ;  /* 0x0000001f10047819 */ /* 0x000fe200000006ff */
[----:B------:R-:W-:Y:S01]  /*1fa0*/  @!P1 SYNCS.ARRIVE.TRANS64.A1T0 RZ, [UR5+0x368], RZ ;  /* 0x000368ffffff99a7 */ /* 0x000fe20008100005 */
[----:B------:R-:W-:-:S06]  /*1fb0*/  UISETP.GT.AND UP0, UPT, UR21, UR15, UPT ;  /* 0x0000000f1500728c */ /* 0x000fcc000bf04270 */
[----:B----4-:R1:W4:Y:S03]  /*1fc0*/  SYNCS.PHASECHK.TRANS64.TRYWAIT P0, [UR8+0x1a0], R4 ;  /* 0x0001a004ff0075a7 */ /* 0x0103260008001108 */
[----:B------:R-:W-:Y:S05]  /*1fd0*/  BRA.U !UP0, `(.L_x_27) ;  /* 0x0000000108ac7547 */ /* 0x000fea000b800000 */
[----:B------:R-:W-:Y:S01]  /*1fe0*/  UIADD3 UR24, UPT, UPT, UR13, UR25, URZ ;  /* 0x000000190d187290 */ /* 0x000fe2000fffe0ff */
[----:B------:R-:W-:-:S11]  /*1ff0*/  UMOV UR32, UR7 ;  /* 0x0000000700207c82 */ /* 0x000fd60008000000 */
.L_x_32:
[----:B-1----:R-:W-:Y:S01]  /*2000*/  ULEA UR17, UR32, UR5, 0x3 ;  /* 0x0000000520117291 */ /* 0x002fe2000f8e18ff */
[----:B----4-:R-:W-:Y:S01]  /*2010*/  @!P5 MOV R5, 0x1100 ;  /* 0x000011000005d802 */ /* 0x010fe20000000f00 */
[----:B----4-:R-:W-:Y:S10]  /*2020*/  @P0 BRA `(.L_x_28) ;  /* 0x00000000000c0947 */ /* 0x010ff40003800000 */
[----:B------:R-:W-:-:S04]  /*2030*/  SHF.L.U32 R7, R16, 0x1f, RZ ;  /* 0x0000001f10077819 */ /* 0x000fc800000006ff */
[----:B------:R-:W4:Y:S02]  /*2040*/  SYNCS.PHASECHK.TRANS64.TRYWAIT P0, [UR17+0x1a0], R7 ;  /* 0x0001a007ff0075a7 */ /* 0x000f240008001111 */
[----:B----4-:R-:W-:Y:S05]  /*2050*/  @!P0 BRA `(.L_x_29) ;  /* 0x0000005800c08947 */ /* 0x010fea0003800000 */
.L_x_28:
[----:B------:R4:W-:Y:S01]  /*2060*/  @!P5 SYNCS.ARRIVE.TRANS64 RZ, [UR17], R5 ;  /* 0x00000005ffffd9a7 */ /* 0x0009e20008000011 */
[----:B------:R-:W-:Y:S04]  /*2070*/  BSSY.RECONVERGENT B0, `(.L_x_30) ;  /* 0x0000003000007945 */ /* 0x000fe80003800200 */
[----:B------:R-:W-:Y:S05]  /*2080*/  @P4 BRA `(.L_x_31) ;  /* 0x0000000000044947 */ /* 0x000fea0003800000 */
[----:B------:R-:W-:Y:S05]  /*2090*/  BPT.TRAP 0x1 ;  /* 0x000000040000795c */ /* 0x000fea0000300000 */
.L_x_31:
[----:B------:R-:W-:Y:S05]  /*20a0*/  BSYNC.RECONVERGENT B0 ;  /* 0x0000000000007941 */ /* 0x000fea0003800200 */
.L_x_30:
        /* <DEDUP_REMOVED lines=10> */
[----:B------:R-:W-:Y:S01]  /*2150*/  UIADD3 UR16, UPT, UPT, UR16, 0x1500, URZ ;  /* 0x0000150010107890 */ /* 0x000fe2000fffe0ff */
[----:B-1----:R-:W-:Y:S01]  /*2160*/  SHF.L.U32 R4, R16, 0x1f, RZ ;  /* 0x0000001f10047819 */ /* 0x002fe200000006ff */
[----:B------:R-:W-:Y:S02]  /*2170*/  UIADD3.X UR31, UPT, UPT, URZ, UR23, URZ, UP1, !UPT ;  /* 0x00000017ff1f7290 */ /* 0x000fe40008ffe4ff */
[----:B------:R-:W-:Y:S01]  /*2180*/  UIADD3.X UR29, UPT, UPT, URZ, UR23, URZ, UP0, !UPT ;  /* 0x00000017ff1d7290 */ /* 0x000fe200087fe4ff */
[----:B------:R1:W1:Y:S01]  /*2190*/  SYNCS.PHASECHK.TRANS64.TRYWAIT P0, [UR8+0x1a0], R4 ;  /* 0x0001a004ff0075a7 */ /* 0x0002620008001108 */
[----:B------:R-:W-:Y:S01]  /*21a0*/  ULEA UR8, UR32, UR5, 0x8 ;  /* 0x0000000520087291 */ /* 0x000fe2000f8e40ff */
[----:B------:R-:W-:Y:S01]  /*21b0*/  UMOV UR26, 0x0 ;  /* 0x00000000001a7882 */ /* 0x000fe20000000000 */
[----:B------:R-:W-:-:S02]  /*21c0*/  UMOV UR27, 0x10000000 ;  /* 0x10000000001b7882 */ /* 0x000fc40000000000 */
[----:B------:R-:W-:Y:S01]  /*21d0*/  UIADD3 UR8, UPT, UPT, UR8, 0x35500, URZ ;  /* 0x0003550008087890 */ /* 0x000fe2000fffe0ff */
[----:B------:R-:W-:Y:S01]  /*21e0*/  UMOV UR19, UR35 ;  /* 0x0000002300137c82 */ /* 0x000fe20008000000 */
[----:B------:R-:W-:Y:S01]  /*21f0*/  UMOV UR20, UR36 ;  /* 0x0000002400147c82 */ /* 0x000fe20008000000 */
[----:B------:R-:W-:Y:S01]  /*2200*/  UMOV UR12, UR36 ;  /* 0x00000024000c7c82 */ /* 0x000fe20008000000 */
[----:B------:R-:W-:Y:S01]  /*2210*/  UMOV UR9, UR17 ;  /* 0x0000001100097c82 */ /* 0x000fe20008000000 */
[----:B------:R-:W-:Y:S01]  /*2220*/  UMOV UR10, UR18 ;  /* 0x00000012000a7c82 */ /* 0x000fe20008000000 */
[----:B------:R1:W-:Y:S01]  /*2230*/  UTMALDG.3D [UR16], [UR30], desc[UR26] ;  /* 0x00001a101e0075b4 */ /* 0x0003e20008011000 */
[----:B------:R-:W-:Y:S01]  /*2240*/  UIADD3 UR25, UPT, UPT, UR25, 0x1, URZ ;  /* 0x0000000119197890 */ /* 0x000fe2000fffe0ff */
[----:B------:R-:W-:-:S03]  /*2250*/  UMOV UR32, UR7 ;  /* 0x0000000700207c82 */ /* 0x000fc60008000000 */
[----:B------:R-:W-:Y:S01]  /*2260*/  UISETP.NE.AND UP0, UPT, UR25, UR24, UPT ;  /* 0x000000181900728c */ /* 0x000fe2000bf05270 */
[----:B------:R1:W-:Y:S08]  /*2270*/  UTMALDG.3D [UR8], [UR28], desc[UR26] ;  /* 0x00001a081c0075b4 */ /* 0x0003f00008011000 */
[----:B------:R-:W-:Y:S05]  /*2280*/  BRA.U UP0, `(.L_x_32) ;  /* 0xfffffffd005c7547 */ /* 0x000fea000b83ffff */
.L_x_27:
[C---:B------:R-:W-:Y:S01]  /*2290*/  LEA R8, R15.reuse, UR5, 0x3 ;  /* 0x000000050f087c11 */ /* 0x040fe2000f8e18ff */
[----:B------:R-:W-:Y:S01]  /*22a0*/  NOP ;  /* 0x0000000000007918 */ /* 0x000fe20000000000 */
[----:B----4-:R-:W-:Y:S02]  /*22b0*/  SHF.L.U32 R5, R14, 0x1f, RZ ;  /* 0x0000001f0e057819 */ /* 0x010fe400000006ff */
[----:B-1----:R-:W-:Y:S02]  /*22c0*/  LEA R4, R15, UR5, 0x4 ;  /* 0x000000050f047c11 */ /* 0x002fe4000f8e20ff */
[----:B------:R-:W1:Y:S02]  /*22d0*/  SYNCS.PHASECHK.TRANS64.TRYWAIT P0, [R8+URZ+0x370], R5 ;  /* 0x00037005080075a7 */ /* 0x000e6400080011ff */
[----:B-1----:R-:W-:Y:S05]  /*22e0*/  @!P0 BRA `(.L_x_33) ;  /* 0x0000005800348947 */ /* 0x002fea0003800000 */
.L_x_149:
[----:B-1----:R-:W1:Y:S01]  /*22f0*/  LDS.128 R4, [R4+0x400] ;  /* 0x0004000004047984 */ /* 0x002e620000000c00 */
[----:B---3--:R-:W-:Y:S01]  /*2300*/  ISETP.GE.AND P0, PT, R2, 0x1, PT ;  /* 0x000000010200780c */ /* 0x008fe20003f06270 */
[----:B------:R-:W-:Y:S01]  /*2310*/  VIADD R8, R8, 0x380 ;  /* 0x0000038008087836 */ /* 0x000fe20000000000 */
[----:B------:R-:W-:Y:S01]  /*2320*/  @!PT LDS RZ, [RZ] ;  /* 0x00000000fffff984 */ /* 0x000fe20000000800 */
[----:B------:R-:W-:Y:S01]  /*2330*/  @!PT LDS RZ, [RZ] ;  /* 0x00000000fffff984 */ /* 0x000fe20000000800 */
[----:B------:R-:W-:Y:S01]  /*2340*/  @!PT LDS RZ, [RZ] ;  /* 0x00000000fffff984 */ /* 0x000fe20000000800 */
[----:B------:R-:W-:Y:S01]  /*2350*/  @!PT LDS RZ, [RZ] ;  /* 0x00000000fffff984 */ /* 0x000fe20000000800 */
[----:B------:R3:W-:Y:S06]  /*2360*/  MEMBAR.ALL.CTA ;  /* 0x0000000000007992 */ /* 0x0007ec0000008000 */
[----:B---3--:R-:W3:Y:S01]  /*2370*/  FENCE.VIEW.ASYNC.S ;  /* 0x00000000000073c6 */ /* 0x008ee20000000000 */
[----:B------:R-:W-:-:S04]  /*2380*/  PRMT R8, RZ, 0x654, R8 ;  /* 0x00000654ff087816 */ /* 0x000fc80000000008 */
[----:B---3--:R3:W-:Y:S01]  /*2390*/  SYNCS.ARRIVE.TRANS64.RED.A1T0 RZ, [R8+URZ], RZ ;  /* 0x000000ff08ff79a7 */ /* 0x0087e200081004ff */
[----:B-1----:R-:W-:-:S13]  /*23a0*/  LOP3.LUT P2, RZ, R6, 0x1, RZ, 0xc0, !PT ;  /* 0x0000000106ff7812 */ /* 0x002fda000784c0ff */
[----:B------:R-:W-:Y:S01]  /*23b0*/  @P2 SHF.R.U32.HI R9, RZ, 0x10, R5 ;  /* 0x00000010ff092819 */ /* 0x000fe20000011605 */
[----:B------:R-:W-:Y:S01]  /*23c0*/  VOTEU.ANY UP0, P2 ;  /* 0x0000000000ff7886 */ /* 0x000fe20001000100 */
[----:B------:R-:W-:Y:S02]  /*23d0*/  @P2 MOV R11, R4 ;  /* 0x00000004000b2202 */ /* 0x000fe40000000f00 */
[----:B------:R-:W-:Y:S02]  /*23e0*/  @P2 R2UR.BROADCAST UR8, R9 ;  /* 0x00000000090822ca */ /* 0x000fe400008e0000 */
[----:B------:R-:W-:-:S11]  /*23f0*/  @P2 LOP3.LUT R0, R5, 0xffff, RZ, 0xc0, !PT ;  /* 0x0000ffff05002812 */ /* 0x000fd600078ec0ff */
[----:B------:R-:W-:Y:S01]  /*2400*/  @UP0 UMOV UR36, UR8 ;  /* 0x0000000800240c82 */ /* 0x000fe20008000000 */
[----:B---3--:R-:W-:Y:S05]  /*2410*/  @!P0 BRA `(.L_x_34) ;  /* 0x0000000000b88947 */ /* 0x008fea0003800000 */
[----:B------:R-:W2:Y:S01]  /*2420*/  LDC.64 R6, c[0x0][0xb18] ;  /* 0x0002c600ff067b82 */ /* 0x000ea20000000a00 */
[----:B------:R-:W-:-:S07]  /*2430*/  ISETP.NE.AND P3, PT, R2, 0x1, PT ;  /* 0x000000010200780c */ /* 0x000fce0003f65270 */
[----:B------:R-:W1:Y:S08]  /*2440*/  LDC.64 R8, c[0x0][0xb10] ;  /* 0x0002c400ff087b82 */ /* 0x000e700000000a00 */
[----:B------:R-:W3:Y:S08]  /*2450*/  LDC R17, c[0x0][0xb20] ;  /* 0x0002c800ff117b82 */ /* 0x000ef00000000800 */
[----:B------:R-:W4:Y:S01]  /*2460*/  LDC R18, c[0x0][0xb0c] ;  /* 0x0002c300ff127b82 */ /* 0x000f220000000800 */
[----:B--2---:R-:W-:Y:S01]  /*2470*/  IMAD.HI.U32 R22, R10, R7, RZ ;  /* 0x000000070a167227 */ /* 0x004fe200078e00ff */
[----:B------:R-:W-:-:S06]  /*2480*/  ISETP.NE.AND P0, PT, R6, 0x1, PT ;  /* 0x000000010600780c */ /* 0x000fcc0003f05270 */
[----:B------:R-:W2:Y:S01]  /*2490*/  LDC.64 R4, c[0x0][0xb28] ;  /* 0x0002ca00ff047b82 */ /* 0x000ea20000000a00 */
[----:B-1----:R-:W-:-:S04]  /*24a0*/  IMAD.HI.U32 R20, R3, R8, RZ ;  /* 0x0000000803147227 */ /* 0x002fc800078e00ff */
[----:B------:R-:W-:Y:S01]  /*24b0*/  IMAD.HI.U32 R24, R11, R8, RZ ;  /* 0x000000080b187227 */ /* 0x000fe200078e00ff */
[----:B------:R-:W-:Y:S02]  /*24c0*/  SHF.R.U32.HI R20, RZ, R9, R20 ;  /* 0x00000009ff147219 */ /* 0x000fe40000011614 */
[----:B---3--:R-:W-:Y:S01]  /*24d0*/  SHF.R.U32.HI R19, RZ, R17, R22 ;  /* 0x00000011ff137219 */ /* 0x008fe20000011616 */
[----:B------:R-:W-:Y:S01]  /*24e0*/  IMAD.HI.U32 R22, R0, R7, RZ ;  /* 0x0000000700167227 */ /* 0x000fe200078e00ff */
[----:B------:R-:W-:Y:S02]  /*24f0*/  SHF.R.U32.HI R24, RZ, R9, R24 ;  /* 0x00000009ff187219 */ /* 0x000fe40000011618 */
[----:B------:R-:W-:Y:S02]  /*2500*/  SEL R19, R10, R19, !P0 ;  /* 0x000000130a137207 */ /* 0x000fe40004000000 */
[----:B------:R-:W-:Y:S02]  /*2510*/  SHF.R.U32.HI R17, RZ, R17, R22 ;  /* 0x00000011ff117219 */ /* 0x000fe40000011616 */
[----:B----4-:R-:W-:-:S02]  /*2520*/  ISETP.NE.AND P1, PT, R18, 0x1, PT ;  /* 0x000000011200780c */ /* 0x010fc40003f25270 */
[----:B------:R-:W-:Y:S02]  /*2530*/  SEL R17, R0, R17, !P0 ;  /* 0x0000001100117207 */ /* 0x000fe40004000000 */
[----:B------:R-:W-:Y:S02]  /*2540*/  SEL R21, R3, R20, !P1 ;  /* 0x0000001403157207 */ /* 0x000fe40004800000 */
[----:B------:R-:W-:Y:S01]  /*2550*/  SEL R7, R11, R24, !P1 ;  /* 0x000000180b077207 */ /* 0x000fe20004800000 */
[----:B--2---:R-:W-:Y:S01]  /*2560*/  IMAD.HI.U32 R20, R19, R4, RZ ;  /* 0x0000000413147227 */ /* 0x004fe200078e00ff */
[----:B------:R-:W-:-:S03]  /*2570*/  IADD3 R9, PT, PT, -R17, RZ, RZ ;  /* 0x000000ff11097210 */ /* 0x000fc60007ffe1ff */
[----:B------:R-:W-:Y:S01]  /*2580*/  IMAD.HI.U32 R8, R21, R4, RZ ;  /* 0x0000000415087227 */ /* 0x000fe200078e00ff */
[----:B------:R-:W-:-:S03]  /*2590*/  @P3 SHF.R.U32.HI R19, RZ, R5, R20 ;  /* 0x00000005ff133219 */ /* 0x000fc60000011614 */
[----:B------:R-:W-:Y:S01]  /*25a0*/  IMAD R0, R6, R9, R0 ;  /* 0x0000000906007224 */ /* 0x000fe200078e0200 */
        /* <DEDUP_REMOVED lines=8> */
[----:B------:R-:W-:-:S04]  /*2630*/  @!P0 IMAD.HI.U32 R20, R7, R4, RZ ;  /* 0x0000000407148227 */ /* 0x000fc800078e00ff */
[----:B------:R-:W-:Y:S01]  /*2640*/  IMAD.MOV R4, RZ, RZ, -R8 ;  /* 0x000000ffff047224 */ /* 0x000fe200078e0a08 */
[----:B------:R-:W-:-:S03]  /*2650*/  @!P0 SHF.R.U32.HI R20, RZ, R5, R20 ;  /* 0x00000005ff148219 */ /* 0x000fc60000011614 */
[----:B------:R-:W-:Y:S01]  /*2660*/  IMAD R4, R2, R4, R17 ;  /* 0x0000000402047224 */ /* 0x000fe200078e0211 */
[----:B------:R-:W-:-:S05]  /*2670*/  @!P0 SEL R5, R7, R20, !P3 ;  /* 0x0000001407058207 */ /* 0x000fca0005800000 */
[--C-:B------:R-:W-:Y:S02]  /*2680*/  @!P0 IMAD.IADD R8, R8, 0x1, -R5.reuse ;  /* 0x0000000108088824 */ /* 0x100fe400078e0a05 */
[----:B------:R-:W-:Y:S01]  /*2690*/  @!P0 IMAD R5, R4, R21, R5 ;  /* 0x0000001504058224 */ /* 0x000fe200078e0205 */
[----:B------:R-:W-:Y:S01]  /*26a0*/  IADD3 R4, PT, PT, -R7, RZ, RZ ;  /* 0x000000ff07047210 */ /* 0x000fe20007ffe1ff */
[----:B------:R-:W-:Y:S02]  /*26b0*/  @!P0 IMAD R17, R2, R8, R7 ;  /* 0x0000000802118224 */ /* 0x000fe400078e0207 */
[----:B------:R-:W-:Y:S02]  /*26c0*/  @!P0 IMAD.MOV.U32 R7, RZ, RZ, R5 ;  /* 0x000000ffff078224 */ /* 0x000fe400078e0005 */
[----:B------:R-:W-:Y:S02]  /*26d0*/  IMAD R4, R18, R4, R11 ;  /* 0x0000000412047224 */ /* 0x000fe400078e020b */
[----:B------:R-:W-:-:S02]  /*26e0*/  IMAD R0, R17, R6, R0 ;  /* 0x0000000611007224 */ /* 0x000fc400078e0200 */
[----:B------:R-:W-:Y:S02]  /*26f0*/  IMAD R11, R7, R18, R4 ;  /* 0x00000012070b7224 */ /* 0x000fe400078e0204 */
.L_x_34:
[----:B------:R-:W1:Y:S02]  /*2700*/  LDCU UR8, c[0x0][0xb30] ;  /* 0x00016600ff0877ac */ /* 0x000e640008000800 */
[----:B-1----:R-:W-:-:S09]  /*2710*/  UISETP.NE.AND UP0, UPT, UR8, 0x1, UPT ;  /* 0x000000010800788c */ /* 0x002fd2000bf05270 */
[----:B------:R-:W-:Y:S05]  /*2720*/  BRA.U UP0, `(.L_x_35) ;  /* 0x0000000100407547 */ /* 0x000fea000b800000 */
[----:B------:R-:W1:Y:S08]  /*2730*/  LDC.64 R6, c[0x0][0xb10] ;  /* 0x0002c400ff067b82 */ /* 0x000e700000000a00 */
[----:B------:R-:W3:Y:S08]  /*2740*/  LDC.64 R4, c[0x0][0xb18] ;  /* 0x0002c600ff047b82 */ /* 0x000ef00000000a00 */
[----:B------:R-:W4:Y:S08]  /*2750*/  LDC R8, c[0x0][0xb20] ;  /* 0x0002c800ff087b82 */ /* 0x000f300000000800 */
[----:B------:R-:W2:Y:S01]  /*2760*/  LDC R18, c[0x0][0xb0c] ;  /* 0x0002c300ff127b82 */ /* 0x000ea20000000800 */
[----:B-1----:R-:W-:-:S05]  /*2770*/  IMAD.HI.U32 R6, R11, R6, RZ ;  /* 0x000000060b067227 */ /* 0x002fca00078e00ff */
[----:B------:R-:W-:Y:S01]  /*2780*/  SHF.R.U32.HI R6, RZ, R7, R6 ;  /* 0x00000007ff067219 */ /* 0x000fe20000011606 */
[----:B---3--:R-:W-:Y:S01]  /*2790*/  IMAD.HI.U32 R5, R0, R5, RZ ;  /* 0x0000000500057227 */ /* 0x008fe200078e00ff */
[----:B------:R-:W-:-:S04]  /*27a0*/  ISETP.NE.AND P0, PT, R4, 0x1, PT ;  /* 0x000000010400780c */ /* 0x000fc80003f05270 */
[----:B----4-:R-:W-:-:S04]  /*27b0*/  SHF.R.U32.HI R5, RZ, R8, R5 ;  /* 0x00000008ff057219 */ /* 0x010fc80000011605 */
[----:B------:R-:W-:Y:S02]  /*27c0*/  SEL R5, R0, R5, !P0 ;  /* 0x0000000500057207 */ /* 0x000fe40004000000 */
[----:B--2---:R-:W-:-:S04]  /*27d0*/  ISETP.NE.AND P1, PT, R18, 0x1, PT ;  /* 0x000000011200780c */ /* 0x004fc80003f25270 */
[----:B------:R-:W-:-:S05]  /*27e0*/  SEL R6, R11, R6, !P1 ;  /* 0x000000060b067207 */ /* 0x000fca0004800000 */
[----:B------:R-:W-:Y:S02]  /*27f0*/  IMAD.IADD R7, R5, 0x1, -R6 ;  /* 0x0000000105077824 */ /* 0x000fe400078e0a06 */
[----:B------:R-:W-:Y:S02]  /*2800*/  IMAD.IADD R5, R6, 0x1, -R5 ;  /* 0x0000000106057824 */ /* 0x000fe400078e0a05 */
[----:B------:R-:W-:Y:S02]  /*2810*/  IMAD R11, R7, R18, R11 ;  /* 0x00000012070b7224 */ /* 0x000fe400078e020b */
[----:B------:R-:W-:-:S07]  /*2820*/  IMAD R0, R5, R4, R0 ;  /* 0x0000000405007224 */ /* 0x000fce00078e0200 */
.L_x_35:
[----:B------:R-:W-:Y:S01]  /*2830*/  VIADD R15, R15, 0x1 ;  /* 0x000000010f0f7836 */ /* 0x000fe20000000000 */
[----:B------:R-:W-:Y:S01]  /*2840*/  PLOP3.LUT P1, PT, PT, PT, PT, 0x80, 0x8 ;  /* 0x000000000008781c */ /* 0x000fe20003f2f070 */
[----:B------:R-:W-:Y:S02]  /*2850*/  IMAD.IADD R43, R11, 0x1, R40 ;  /* 0x000000010b2b7824 */ /* 0x000fe400078e0228 */
[----:B------:R-:W-:Y:S01]  /*2860*/  IMAD.IADD R41, R0, 0x1, R29 ;  /* 0x0000000100297824 */ /* 0x000fe200078e021d */
[----:B------:R-:W-:-:S04]  /*2870*/  ISETP.NE.AND P0, PT, R15, 0x2, PT ;  /* 0x000000020f00780c */ /* 0x000fc80003f05270 */
[----:B------:R-:W-:Y:S02]  /*2880*/  SEL R5, RZ, 0x1, P0 ;  /* 0x00000001ff057807 */ /* 0x000fe40000000000 */
[----:B------:R-:W-:Y:S02]  /*2890*/  SEL R15, R15, RZ, P0 ;  /* 0x000000ff0f0f7207 */ /* 0x000fe40000000000 */
[----:B------:R-:W-:Y:S01]  /*28a0*/  LOP3.LUT R14, R14, R5, RZ, 0x3c, !PT ;  /* 0x000000050e0e7212 */ /* 0x000fe200078e3cff */
[----:B------:R-:W-:Y:S06]  /*28b0*/  @P2 BRA `(.L_x_36) ;  /* 0xfffffff000982947 */ /* 0x000fec000383ffff */
[----:B------:R-:W-:Y:S01]  /*28c0*/  UIADD3 UR5, UPT, UPT, UR5, 0x1a0, URZ ;  /* 0x000001a005057890 */ /* 0x000fe2000fffe0ff */
[----:B--2---:R-:W-:-:S03]  /*28d0*/  SHF.L.U32 R3, R16, 0x1f, RZ ;  /* 0x0000001f10037819 */ /* 0x004fc600000006ff */
[----:B------:R-:W-:-:S09]  /*28e0*/  ULEA UR4, UR7, UR5, 0x3 ;  /* 0x0000000507047291 */ /* 0x000fd2000f8e18ff */
[----:B------:R-:W1:Y:S02]  /*28f0*/  SYNCS.PHASECHK.TRANS64.TRYWAIT P0, [UR4], R3 ;  /* 0x00000003ff0075a7 */ /* 0x000e640008001104 */
[----:B-1----:R-:W-:Y:S05]  /*2900*/  @!P0 BRA `(.L_x_37) ;  /* 0x0000005000c08947 */ /* 0x002fea0003800000 */
.L_x_151:
[----:B------:R-:W-:-:S04]  /*2910*/  UIADD3 UR6, UPT, UPT, UR7, 0x1, URZ ;  /* 0x0000000107067890 */ /* 0x000fc8000fffe0ff */
[----:B------:R-:W-:-:S04]  /*2920*/  UISETP.NE.AND UP0, UPT, UR6, 0x34, UPT ;  /* 0x000000340600788c */ /* 0x000fc8000bf05270 */
[----:B------:R-:W-:Y:S02]  /*2930*/  USEL UR7, URZ, 0x1, UP0 ;  /* 0x00000001ff077887 */ /* 0x000fe40008000000 */
[----:B------:R-:W-:-:S04]  /*2940*/  USEL UR6, UR6, URZ, UP0 ;  /* 0x000000ff06067287 */ /* 0x000fc80008000000 */
[----:B------:R-:W-:Y:S01]  /*2950*/  ULEA UR4, UR6, UR5, 0x3 ;  /* 0x0000000506047291 */ /* 0x000fe2000f8e18ff */
[----:B------:R-:W-:-:S04]  /*2960*/  LOP3.LUT R2, R16, UR7, RZ, 0x3c, !PT ;  /* 0x0000000710027c12 */ /* 0x000fc8000f8e3cff */
[----:B-1----:R-:W-:-:S04]  /*2970*/  SHF.L.U32 R3, R2, 0x1f, RZ ;  /* 0x0000001f02037819 */ /* 0x002fc800000006ff */
[----:B------:R-:W1:Y:S02]  /*2980*/  SYNCS.PHASECHK.TRANS64.TRYWAIT P0, [UR4], R3 ;  /* 0x00000003ff0075a7 */ /* 0x000e640008001104 */
[----:B-1----:R-:W-:Y:S05]  /*2990*/  @!P0 BRA `(.L_x_38) ;  /* 0x0000005000b48947 */ /* 0x002fea0003800000 */
.L_x_153:
        /* <DEDUP_REMOVED lines=9> */
.L_x_155:
        /* <DEDUP_REMOVED lines=9> */
.L_x_157:
        /* <DEDUP_REMOVED lines=9> */
.L_x_159:
        /* <DEDUP_REMOVED lines=9> */
.L_x_161:
        /* <DEDUP_REMOVED lines=9> */
.L_x_163:
        /* <DEDUP_REMOVED lines=9> */
.L_x_165:
        /* <DEDUP_REMOVED lines=9> */
.L_x_167:
        /* <DEDUP_REMOVED lines=9> */
.L_x_169:
        /* <DEDUP_REMOVED lines=9> */
.L_x_171:
        /* <DEDUP_REMOVED lines=9> */
.L_x_173:
        /* <DEDUP_REMOVED lines=9> */
.L_x_175:
        /* <DEDUP_REMOVED lines=9> */
.L_x_177:
        /* <DEDUP_REMOVED lines=9> */
.L_x_179:
        /* <DEDUP_REMOVED lines=9> */
.L_x_181:
        /* <DEDUP_REMOVED lines=9> */
.L_x_183:
        /* <DEDUP_REMOVED lines=9> */
.L_x_185:
        /* <DEDUP_REMOVED lines=9> */
.L_x_187:
        /* <DEDUP_REMOVED lines=9> */
.L_x_189:
        /* <DEDUP_REMOVED lines=9> */
.L_x_191:
        /* <DEDUP_REMOVED lines=9> */
.L_x_193:
        /* <DEDUP_REMOVED lines=9> */
.L_x_195:
        /* <DEDUP_REMOVED lines=9> */
.L_x_197:
        /* <DEDUP_REMOVED lines=9> */
.L_x_199:
        /* <DEDUP_REMOVED lines=9> */
.L_x_201:
        /* <DEDUP_REMOVED lines=9> */
.L_x_203:
        /* <DEDUP_REMOVED lines=9> */
.L_x_205:
        /* <DEDUP_REMOVED lines=9> */
.L_x_207:
        /* <DEDUP_REMOVED lines=9> */
.L_x_209:
        /* <DEDUP_REMOVED lines=9> */
.L_x_211:
        /* <DEDUP_REMOVED lines=9> */
.L_x_213:
        /* <DEDUP_REMOVED lines=9> */
.L_x_215:
        /* <DEDUP_REMOVED lines=9> */
.L_x_217:
        /* <DEDUP_REMOVED lines=9> */
.L_x_219:
        /* <DEDUP_REMOVED lines=9> */
.L_x_221:
        /* <DEDUP_REMOVED lines=9> */
.L_x_223:
        /* <DEDUP_REMOVED lines=9> */
.L_x_225:
        /* <DEDUP_REMOVED lines=9> */
.L_x_227:
        /* <DEDUP_REMOVED lines=9> */
.L_x_229:
        /* <DEDUP_REMOVED lines=9> */
.L_x_231:
        /* <DEDUP_REMOVED lines=9> */
.L_x_233:
        /* <DEDUP_REMOVED lines=9> */
.L_x_235:
        /* <DEDUP_REMOVED lines=9> */
.L_x_237:
        /* <DEDUP_REMOVED lines=9> */
.L_x_239:
        /* <DEDUP_REMOVED lines=9> */
.L_x_241:
        /* <DEDUP_REMOVED lines=9> */
.L_x_243:
        /* <DEDUP_REMOVED lines=9> */
.L_x_245:
        /* <DEDUP_REMOVED lines=9> */
.L_x_247:
        /* <DEDUP_REMOVED lines=9> */
.L_x_249:
        /* <DEDUP_REMOVED lines=9> */
.L_x_251:
[----:B------:R-:W-:-:S04]  /*4530*/  UIADD3 UR6, UPT, UPT, UR6, 0x1, URZ ;  /* 0x0000000106067890 */ /* 0x000fc8000fffe0ff */
[----:B------:R-:W-:-:S04]  /*4540*/  UISETP.NE.AND UP0, UPT, UR6, 0x34, UPT ;  /* 0x000000340600788c */ /* 0x000fc8000bf05270 */
[----:B------:R-:W-:Y:S02]  /*4550*/  USEL UR4, URZ, 0x1, UP0 ;  /* 0x00000001ff047887 */ /* 0x000fe40008000000 */
[----:B------:R-:W-:-:S04]  /*4560*/  USEL UR6, UR6, URZ, UP0 ;  /* 0x000000ff06067287 */ /* 0x000fc80008000000 */
[----:B------:R-:W-:Y:S01]  /*4570*/  ULEA UR6, UR6, UR5, 0x3 ;  /* 0x0000000506067291 */ /* 0x000fe2000f8e18ff */
[----:B-1----:R-:W-:-:S04]  /*4580*/  LOP3.LUT R3, R2, UR4, RZ, 0x3c, !PT ;  /* 0x0000000402037c12 */ /* 0x002fc8000f8e3cff */
[----:B------:R-:W-:Y:S01]  /*4590*/  SHF.L.U32 R3, R3, 0x1f, RZ ;  /* 0x0000001f03037819 */ /* 0x000fe200000006ff */
[----:B------:R-:W-:-:S07]  /*45a0*/  IMAD.U32 R0, RZ, RZ, UR6 ;  /* 0x00000006ff007e24 */ /* 0x000fce000f8e00ff */
.L_x_88:
[----:B-1----:R1:W2:Y:S02]  /*45b0*/  SYNCS.PHASECHK.TRANS64.TRYWAIT P0, [R0+URZ], R3 ;  /* 0x00000003000075a7 */ /* 0x0022a400080011ff */
[----:B--2---:R-:W-:Y:S05]  /*45c0*/  @!P0 NANOSLEEP.SYNCS 0x989680 ;  /* 0x009896800000895d */ /* 0x004fea0003900000 */
[----:B------:R-:W2:Y:S02]  /*45d0*/  @!P0 SYNCS.PHASECHK.TRANS64 P0, [R0+URZ], R3 ;  /* 0x00000003000085a7 */ /* 0x000ea400080010ff */
[----:B--2---:R-:W-:Y:S05]  /*45e0*/  @P0 EXIT ;  /* 0x000000000000094d */ /* 0x004fea0003800000 */
[----:B------:R-:W-:Y:S05]  /*45f0*/  BRA `(.L_x_88) ;  /* 0xfffffffc00ec7947 */ /* 0x000fea000383ffff */
.L_x_18:
[----:B------:R-:W-:-:S04]  /*4600*/  UISETP.NE.AND UP1, UPT, UR4, URZ, UPT ;  /* 0x000000ff0400728c */ /* 0x000fc8000bf25270 */
[----:B------:R-:W-:-:S09]  /*4610*/  UISETP.NE.OR UP1, UPT, UR8, 0x1, UP1 ;  /* 0x000000010800788c */ /* 0x000fd20008f25670 */
[----:B------:R-:W-:Y:S05]  /*4620*/  BRA.U UP1, `(.L_x_89) ;  /* 0x0000000501487547 */ /* 0x000fea000b800000 */
[----:B------:R-:W-:Y:S01]  /*4630*/  ISETP.NE.AND P2, PT, R0, RZ, PT ;  /* 0x000000ff0000720c */ /* 0x000fe20003f45270 */
[----:B------:R-:W-:Y:S01]  /*4640*/  IMAD.MOV.U32 R12, RZ, RZ, 0x1 ;  /* 0x00000001ff0c7424 */ /* 0x000fe200078e00ff */
[----:B------:R-:W-:Y:S02]  /*4650*/  CS2R R10, SRZ ;  /* 0x00000000000a7805 */ /* 0x000fe4000001ff00 */
[----:B------:R-:W-:Y:S01]  /*4660*/  CS2R R8, SRZ ;  /* 0x0000000000087805 */ /* 0x000fe2000001ff00 */
[----:B------:R-:W-:Y:S01]  /*4670*/  UMOV UR6, 0x400 ;  /* 0x0000040000067882 */ /* 0x000fe20000000000 */
[----:B------:R-:W-:Y:S01]  /*4680*/  UMOV UR7, URZ ;  /* 0x000000ff00077c82 */ /* 0x000fe20008000000 */
[----:B------:R-:W-:-:S12]  /*4690*/  ULEA UR6, UR4, UR6, 0x18 ;  /* 0x0000000604067291 */ /* 0x000fd8000f8ec0ff */
.L_x_93:
[----:B---3--:R-:W-:Y:S02]  /*46a0*/  LEA R2, R8, UR6, 0x3 ;  /* 0x0000000608027c11 */ /* 0x008fe4000f8e18ff */
[----:B------:R-:W-:-:S03]  /*46b0*/  SHF.L.U32 R5, R9, 0x1f, RZ ;  /* 0x0000001f09057819 */ /* 0x000fc600000006ff */
[----:B------:R-:W-:Y:S01]  /*46c0*/  VIADD R4, R2, 0x3e0 ;  /* 0x000003e002047836 */ /* 0x000fe20000000000 */
[----:B------:R-:W1:Y:S02]  /*46d0*/  SYNCS.PHASECHK.TRANS64.TRYWAIT P0, [R2+URZ+0x3d0], R5 ;  /* 0x0003d005020075a7 */ /* 0x000e6400080011ff */
[----:B-1----:R-:W-:Y:S05]  /*46e0*/  @!P0 BRA `(.L_x_90) ;  /* 0x0000004800108947 */ /* 0x002fea0003800000 */
.L_x_252:
[----:B------:R-:W-:Y:S01]  /*46f0*/  ULEA UR5, UR7, UR6, 0x3 ;  /* 0x0000000607057291 */ /* 0x000fe2000f8e18ff */
[----:B------:R-:W-:Y:S02]  /*4700*/  PRMT R4, RZ, 0x654, R4 ;  /* 0x00000654ff047816 */ /* 0x000fe40000000004 */
[----:B-1----:R-:W-:Y:S01]  /*4710*/  SHF.L.U32 R5, R12, 0x1f, RZ ;  /* 0x0000001f0c057819 */ /* 0x002fe200000006ff */
[----:B------:R-:W-:Y:S01]  /*4720*/  UIADD3 UR4, UPT, UPT, UR5, 0x370, URZ ;  /* 0x0000037005047890 */ /* 0x000fe2000fffe0ff */
[----:B------:R1:W-:Y:S05]  /*4730*/  SYNCS.ARRIVE.TRANS64.RED.A1T0 RZ, [R4+URZ], RZ ;  /* 0x000000ff04ff79a7 */ /* 0x0003ea00081004ff */
[----:B------:R-:W-:Y:S01]  /*4740*/  IMAD.U32 R7, RZ, RZ, UR4 ;  /* 0x00000004ff077e24 */ /* 0x000fe2000f8e00ff */
[----:B------:R-:W2:Y:S04]  /*4750*/  SYNCS.PHASECHK.TRANS64.TRYWAIT P0, [UR5+0x380], R5 ;  /* 0x00038005ff0075a7 */ /* 0x000ea80008001105 */
[----:B------:R-:W-:Y:S01]  /*4760*/  PRMT R6, R0, 0x654, R7 ;  /* 0x0000065400067816 */ /* 0x000fe20000000007 */
[----:B-1----:R-:W-:Y:S01]  /*4770*/  @!P2 IMAD.MOV.U32 R4, RZ, RZ, 0x10 ;  /* 0x00000010ff04a424 */ /* 0x002fe200078e00ff */
[----:B--2---:R-:W-:Y:S06]  /*4780*/  @!P0 BRA `(.L_x_91) ;  /* 0x0000004400fc8947 */ /* 0x004fec0003800000 */
.L_x_254:
[----:B------:R-:W-:Y:S01]  /*4790*/  ULEA UR4, UR7, UR6, 0x4 ;  /* 0x0000000607047291 */ /* 0x000fe2000f8e20ff */
[----:B------:R-:W-:Y:S01]  /*47a0*/  SEL R3, R6, R3, !P2 ;  /* 0x0000000306037207 */ /* 0x000fe20005000000 */
[----:B------:R-:W-:Y:S01]  /*47b0*/  UIADD3 UR5, UPT, UPT, UR5, 0x370, URZ ;  /* 0x0000037005057890 */ /* 0x000fe2000fffe0ff */
[----:B-1----:R-:W-:Y:S01]  /*47c0*/  LEA R2, R11, UR6, 0x3 ;  /* 0x000000060b027c11 */ /* 0x002fe2000f8e18ff */
[----:B------:R-:W-:Y:S01]  /*47d0*/  UIADD3 UR4, UPT, UPT, UR4, 0x400, URZ ;  /* 0x0000040004047890 */ /* 0x000fe2000fffe0ff */
[----:B------:R-:W-:Y:S01]  /*47e0*/  SHF.L.U32 R5, R10, 0x1f, RZ ;  /* 0x0000001f0a057819 */ /* 0x000fe200000006ff */
[----:B------:R1:W-:Y:S01]  /*47f0*/  @!P2 SYNCS.ARRIVE.TRANS64.RED RZ, [R3+URZ], R4 ;  /* 0x0000000403ffa9a7 */ /* 0x0003e200080004ff */
[----:B------:R-:W-:Y:S01]  /*4800*/  UIADD3 UR7, UPT, UPT, UR7, 0x1, URZ ;  /* 0x0000000107077890 */ /* 0x000fe2000fffe0ff */
[----:B------:R-:W-:-:S03]  /*4810*/  VIADD R8, R8, 0x1 ;  /* 0x0000000108087836 */ /* 0x000fc60000000000 */
[----:B------:R-:W-:Y:S02]  /*4820*/  UISETP.NE.AND UP0, UPT, UR7, 0x2, UPT ;  /* 0x000000020700788c */ /* 0x000fe4000bf05270 */
[----:B------:R-:W-:Y:S06]  /*4830*/  UGETNEXTWORKID.BROADCAST [UR4], [UR5] ;  /* 0x00000000040073ca */ /* 0x000fec0008000100 */
[----:B------:R-:W-:Y:S01]  /*4840*/  USEL UR4, URZ, 0x1, UP0 ;  /* 0x00000001ff047887 */ /* 0x000fe20008000000 */
[----:B------:R-:W-:Y:S01]  /*4850*/  ISETP.NE.AND P0, PT, R8, 0x2, PT ;  /* 0x000000020800780c */ /* 0x000fe20003f05270 */
[----:B------:R-:W-:Y:S01]  /*4860*/  USEL UR7, UR7, URZ, UP0 ;  /* 0x000000ff07077287 */ /* 0x000fe20008000000 */
[----:B------:R-:W2:Y:S03]  /*4870*/  SYNCS.PHASECHK.TRANS64.TRYWAIT P1, [R2+URZ+0x370], R5 ;  /* 0x00037005020075a7 */ /* 0x000ea600080211ff */
[----:B------:R-:W-:Y:S01]  /*4880*/  LOP3.LUT R12, R12, UR4, RZ, 0x3c, !PT ;  /* 0x000000040c0c7c12 */ /* 0x000fe2000f8e3cff */
[----:B-12---:R-:W-:Y:S07]  /*4890*/  @!P1 BRA `(.L_x_92) ;  /* 0x0000004400d09947 */ /* 0x006fee0003800000 */
.L_x_255:
[C---:B------:R-:W-:Y:S01]  /*48a0*/  LEA R4, R11.reuse, UR6, 0x4 ;  /* 0x000000060b047c11 */ /* 0x040fe2000f8e20ff */
[----:B-1----:R-:W-:Y:S01]  /*48b0*/  VIADD R2, R2, 0x380 ;  /* 0x0000038002027836 */ /* 0x002fe20000000000 */
[----:B------:R-:W-:Y:S01]  /*48c0*/  SEL R8, R8, RZ, P0 ;  /* 0x000000ff08087207 */ /* 0x000fe20000000000 */
[----:B------:R-:W-:-:S03]  /*48d0*/  VIADD R11, R11, 0x1 ;  /* 0x000000010b0b7836 */ /* 0x000fc60000000000 */
[----:B------:R-:W1:Y:S01]  /*48e0*/  LDS.128 R4, [R4+0x400] ;  /* 0x0004000004047984 */ /* 0x000e620000000c00 */
[----:B------:R-:W-:Y:S02]  /*48f0*/  PRMT R2, RZ, 0x654, R2 ;  /* 0x00000654ff027816 */ /* 0x000fe40000000002 */
[C---:B------:R-:W-:Y:S01]  /*4900*/  ISETP.NE.AND P1, PT, R11.reuse, 0x2, PT ;  /* 0x000000020b00780c */ /* 0x040fe20003f25270 */
[----:B------:R-:W-:Y:S01]  /*4910*/  @!PT LDS RZ, [RZ] ;  /* 0x00000000fffff984 */ /* 0x000fe20000000800 */
[----:B------:R-:W-:Y:S01]  /*4920*/  @!PT LDS RZ, [RZ] ;  /* 0x00000000fffff984 */ /* 0x000fe20000000800 */
[----:B------:R-:W-:Y:S01]  /*4930*/  @!PT LDS RZ, [RZ] ;  /* 0x00000000fffff984 */ /* 0x000fe20000000800 */
[----:B------:R-:W-:Y:S01]  /*4940*/  @!PT LDS RZ, [RZ] ;  /* 0x00000000fffff984 */ /* 0x000fe20000000800 */
[----:B------:R2:W-:Y:S06]  /*4950*/  MEMBAR.ALL.CTA ;  /* 0x0000000000007992 */ /* 0x0005ec0000008000 */
[----:B--2---:R-:W2:Y:S01]  /*4960*/  FENCE.VIEW.ASYNC.S ;  /* 0x00000000000073c6 */ /* 0x004ea20000000000 */
[----:B------:R-:W-:Y:S01]  /*4970*/  SEL R11, R11, RZ, P1 ;  /* 0x000000ff0b0b7207 */ /* 0x000fe20000800000 */
[----:B--2---:R2:W-:Y:S01]  /*4980*/  SYNCS.ARRIVE.TRANS64.RED.A1T0 RZ, [R2+URZ], RZ ;  /* 0x000000ff02ff79a7 */ /* 0x0045e200081004ff */
[----:B-1----:R-:W-:-:S02]  /*4990*/  LOP3.LUT P3, RZ, R6, 0x1, RZ, 0xc0, !PT ;  /* 0x0000000106ff7812 */ /* 0x002fc4000786c0ff */
[----:B------:R-:W-:-:S04]  /*49a0*/  SEL R5, RZ, 0x1, P1 ;  /* 0x00000001ff057807 */ /* 0x000fc80000800000 */
[----:B------:R-:W-:Y:S02]  /*49b0*/  LOP3.LUT R10, R10, R5, RZ, 0x3c, !PT ;  /* 0x000000050a0a7212 */ /* 0x000fe400078e3cff */
[----:B--2---:R-:W-:-:S04]  /*49c0*/  SEL R2, RZ, 0x1, P0 ;  /* 0x00000001ff027807 */ /* 0x004fc80000000000 */
[----:B------:R-:W-:Y:S01]  /*49d0*/  LOP3.LUT R9, R9, R2, RZ, 0x3c, !PT ;  /* 0x0000000209097212 */ /* 0x000fe200078e3cff */
[----:B------:R-:W-:Y:S06]  /*49e0*/  @P3 BRA `(.L_x_93) ;  /* 0xfffffffc002c3947 */ /* 0x000fec000383ffff */
[----:B------:R-:W-:Y:S01]  /*49f0*/  ULEA UR5, UR7, UR6, 0x3 ;  /* 0x0000000607057291 */ /* 0x000fe2000f8e18ff */
[----:B------:R-:W-:-:S08]  /*4a00*/  SHF.L.U32 R3, R12, 0x1f, RZ ;  /* 0x0000001f0c037819 */ /* 0x000fd000000006ff */
[----:B------:R-:W1:Y:S02]  /*4a10*/  SYNCS.PHASECHK.TRANS64 P0, [UR5+0x380], R3 ;  /* 0x00038003ff0075a7 */ /* 0x000e640008001005 */
[----:B-1----:R-:W-:Y:S05]  /*4a20*/  @P0 BRA `(.L_x_94) ;  /* 0x0000000000080947 */ /* 0x002fea0003800000 */
[----:B------:R-:W1:Y:S02]  /*4a30*/  SYNCS.PHASECHK.TRANS64.TRYWAIT P0, [UR5+0x380], R3 ;  /* 0x00038003ff0075a7 */ /* 0x000e640008001105 */
[----:B-1----:R-:W-:Y:S05]  /*4a40*/  @!P0 BRA `(.L_x_95) ;  /* 0x0000004400788947 */ /* 0x002fea0003800000 */
.L_x_94:
[----:B------:R-:W-:-:S04]  /*4a50*/  UIADD3 UR4, UPT, UPT, UR7, 0x1, URZ ;  /* 0x0000000107047890 */ /* 0x000fc8000fffe0ff */
[----:B------:R-:W-:-:S04]  /*4a60*/  UISETP.NE.AND UP0, UPT, UR4, 0x2, UPT ;  /* 0x000000020400788c */ /* 0x000fc8000bf05270 */
[----:B------:R-:W-:Y:S02]  /*4a70*/  USEL UR8, URZ, 0x1, UP0 ;  /* 0x00000001ff087887 */ /* 0x000fe40008000000 */
[----:B------:R-:W-:-:S04]  /*4a80*/  USEL UR4, UR4, URZ, UP0 ;  /* 0x000000ff04047287 */ /* 0x000fc80008000000 */
[----:B------:R-:W-:Y:S01]  /*4a90*/  ULEA UR4, UR4, UR6, 0x3 ;  /* 0x0000000604047291 */ /* 0x000fe2000f8e18ff */
[----:B-1----:R-:W-:-:S04]  /*4aa0*/  LOP3.LUT R3, R12, UR8, RZ, 0x3c, !PT ;  /* 0x000000080c037c12 */ /* 0x002fc8000f8e3cff */
[----:B------:R-:W-:-:S04]  /*4ab0*/  SHF.L.U32 R0, R3, 0x1f, RZ ;  /* 0x0000001f03007819 */ /* 0x000fc800000006ff */
[----:B------:R-:W1:Y:S02]  /*4ac0*/  SYNCS.PHASECHK.TRANS64 P0, [UR4+0x380], R0 ;  /* 0x00038000ff0075a7 */ /* 0x000e640008001004 */
[----:B-1----:R-:W-:Y:S05]  /*4ad0*/  @P0 EXIT ;  /* 0x000000000000094d */ /* 0x002fea0003800000 */
[----:B------:R-:W-:Y:S02]  /*4ae0*/  SHF.L.U32 R3, R3, 0x1f, RZ ;  /* 0x0000001f03037819 */ /* 0x000fe400000006ff */
[----:B------:R-:W-:-:S07]  /*4af0*/  MOV R0, UR4 ;  /* 0x0000000400007c02 */ /* 0x000fce0008000f00 */
.L_x_96:
[----:B-1----:R1:W2:Y:S02]  /*4b00*/  SYNCS.PHASECHK.TRANS64.TRYWAIT P0, [R0+URZ+0x380], R3 ;  /* 0x00038003000075a7 */ /* 0x0022a400080011ff */
[----:B--2---:R-:W-:Y:S05]  /*4b10*/  @!P0 NANOSLEEP.SYNCS 0x989680 ;  /* 0x009896800000895d */ /* 0x004fea0003900000 */
[----:B------:R-:W2:Y:S02]  /*4b20*/  @!P0 SYNCS.PHASECHK.TRANS64 P0, [R0+URZ+0x380], R3 ;  /* 0x00038003000085a7 */ /* 0x000ea400080010ff */
[----:B--2---:R-:W-:Y:S05]  /*4b30*/  @P0 EXIT ;  /* 0x000000000000094d */ /* 0x004fea0003800000 */
[----:B------:R-:W-:Y:S05]  /*4b40*/  BRA `(.L_x_96) ;  /* 0xfffffffc00ec7947 */ /* 0x000fea000383ffff */
.L_x_89:
[----:B------:R-:W-:-:S09]  /*4b50*/  UISETP.NE.AND UP1, UPT, UR8, URZ, UPT ;  /* 0x000000ff0800728c */ /* 0x000fd2000bf25270 */
[----:B------:R-:W-:Y:S05]  /*4b60*/  BRA.U UP1, `(.L_x_97) ;  /* 0x0000000d01607547 */ /* 0x000fea000b800000 */
[----:B------:R-:W-:Y:S01]  /*4b70*/  UMOV UR5, 0x40 ;  /* 0x0000004000057882 */ /* 0x000fe20000000000 */
[----:B------:R-:W-:Y:S01]  /*4b80*/  NOP ;  /* 0x0000000000007918 */ /* 0x000fe20000000000 */
[----:B------:R-:W-:Y:S01]  /*4b90*/  ULEA UR5, UR4, UR5, 0x18 ;  /* 0x0000000504057291 */ /* 0x000fe2000f8ec0ff */
[----:B------:R-:W-:Y:S02]  /*4ba0*/  UMOV UR6, 0x400 ;  /* 0x0000040000067882 */ /* 0x000fe40000000000 */
[----:B------:R-:W-:-:S06]  /*4bb0*/  ULEA UR6, UR4, UR6, 0x18 ;  /* 0x0000000604067291 */ /* 0x000fcc000f8ec0ff */
[----:B------:R-:W1:Y:S02]  /*4bc0*/  LDS.U8 R0, [UR5+0x1c] ;  /* 0x00001c05ff007984 */ /* 0x000e640008000000 */
[----:B-1----:R-:W-:-:S13]  /*4bd0*/  ISETP.NE.AND P0, PT, R0, RZ, PT ;  /* 0x000000ff0000720c */ /* 0x002fda0003f05270 */
[----:B------:R-:W-:Y:S05]  /*4be0*/  @P0 BRA `(.L_x_98) ;  /* 0x0000000000580947 */ /* 0x000fea0003800000 */
[----:B------:R-:W-:-:S13]  /*4bf0*/  ELECT P0, URZ, PT ;  /* 0x0000000000ff782f */ /* 0x000fda0003800000 */
[----:B------:R-:W-:Y:S05]  /*4c00*/  @!P0 BRA `(.L_x_99) ;  /* 0x0000000000608947 */ /* 0x000fea0003800000 */
[----:B------:R-:W-:Y:S01]  /*4c10*/  UMOV UR4, 0x10 ;  /* 0x0000001000047882 */ /* 0x000fe20000000000 */
[----:B------:R-:W-:Y:S01]  /*4c20*/  HFMA2 R0, -RZ, RZ, 0, 5.9604644775390625e-08 ;  /* 0x00000001ff007431 */ /* 0x000fe200000001ff */
[----:B---3--:R-:W-:-:S03]  /*4c30*/  MOV R2, 0xffff ;  /* 0x0000ffff00027802 */ /* 0x008fc60000000f00 */
[----:B------:R-:W-:Y:S04]  /*4c40*/  DEPBAR.LE SB1, 0x36 ;  /* 0x00009d800000791a */ /* 0x000fe80000000000 */
[----:B------:R-:W1:Y:S02]  /*4c50*/  UTCATOMSWS.FIND_AND_SET.ALIGN UP0, UR4, UR4 ;  /* 0x00000004000475e3 */ /* 0x000e640008000800 */
[----:B-1----:R-:W-:Y:S01]  /*4c60*/  MOV R3, UR4 ;  /* 0x0000000400037c02 */ /* 0x002fe20008000f00 */
[----:B------:R-:W-:Y:S06]  /*4c70*/  BRA.U UP0, `(.L_x_100) ;  /* 0x0000000100187547 */ /* 0x000fec000b800000 */
.L_x_101:
[----:B------:R-:W-:Y:S05]  /*4c80*/  NANOSLEEP 0x64 ;  /* 0x000000640000795d */ /* 0x000fea0003800000 */
[----:B------:R-:W-:-:S05]  /*4c90*/  UMOV UR4, 0x10 ;  /* 0x0000001000047882 */ /* 0x000fca0000000000 */
[----:B------:R-:W-:Y:S04]  /*4ca0*/  DEPBAR.LE SB1, 0x36 ;  /* 0x00009d800000791a */ /* 0x000fe80000000000 */
[----:B------:R-:W1:Y:S02]  /*4cb0*/  UTCATOMSWS.FIND_AND_SET.ALIGN UP0, UR4, UR4 ;  /* 0x00000004000475e3 */ /* 0x000e640008000800 */
[----:B-1----:R-:W-:Y:S01]  /*4cc0*/  MOV R3, UR4 ;  /* 0x0000000400037c02 */ /* 0x002fe20008000f00 */
[----:B------:R-:W-:Y:S05]  /*4cd0*/  BRA.U !UP0, `(.L_x_101) ;  /* 0xfffffffd08e87547 */ /* 0x000fea000b83ffff */
.L_x_100:
[-C--:B------:R-:W-:Y:S02]  /*4ce0*/  SHF.L.U32 R2, R2, R3.reuse, RZ ;  /* 0x0000000302027219 */ /* 0x080fe400000006ff */
[----:B------:R-:W-:Y:S01]  /*4cf0*/  SHF.L.U32 R0, R0, R3, RZ ;  /* 0x0000000300007219 */ /* 0x000fe200000006ff */
[----:B------:R-:W-:Y:S02]  /*4d00*/  IMAD.SHL.U32 R3, R3, 0x20, RZ ;  /* 0x0000002003037824 */ /* 0x000fe400078e00ff */
[----:B------:R1:W-:Y:S04]  /*4d10*/  ATOMS.OR RZ, [UR5+0x14], R2 ;  /* 0x00001402ffff798c */ /* 0x0003e8000b000005 */
[----:B------:R1:W-:Y:S04]  /*4d20*/  ATOMS.OR RZ, [UR5+0x18], R0 ;  /* 0x00001800ffff798c */ /* 0x0003e8000b000005 */
[----:B------:R1:W-:Y:S01]  /*4d30*/  STS [UR6+0x420], R3 ;  /* 0x00042003ff007988 */ /* 0x0003e20008000806 */
[----:B------:R-:W-:Y:S05]  /*4d40*/  BRA `(.L_x_99) ;  /* 0x0000000000107947 */ /* 0x000fea0003800000 */
.L_x_98:
[----:B------:R-:W-:Y:S02]  /*4d50*/  MOV R0, 0xffffffff ;  /* 0xffffffff00007802 */ /* 0x000fe40000000f00 */
[----:B---3--:R-:W-:-:S03]  /*4d60*/  MOV R2, 0x4d90 ;  /* 0x00004d9000027802 */ /* 0x008fc60000000f00 */
[----:B------:R1:W-:Y:S04]  /*4d70*/  STS [UR6+0x420], R0 ;  /* 0x00042000ff007988 */ /* 0x0003e80008000806 */
[----:B-1---5:R-:W-:Y:S05]  /*4d80*/  CALL.REL.NOINC `($__internal_1_$__cuda_sm10x_tcgen05_guardrail_trap_phase_invalid_during_alloc) ;  /* 0x0000004800107944 */ /* 0x022fea0003c00000 */
.L_x_99:
[----:B------:R-:W-:Y:S05]  /*4d90*/  WARPSYNC.ALL ;  /* 0x0000000000007948 */ /* 0x000fea0003800000 */
[----:B------:R-:W2:Y:S01]  /*4da0*/  S2UR UR6, SR_CgaCtaId ;  /* 0x00000000000679c3 */ /* 0x000ea20000008800 */
[----:B------:R-:W-:Y:S01]  /*4db0*/  UMOV UR4, 0x400 ;  /* 0x0000040000047882 */ /* 0x000fe20000000000 */
[----:B------:R-:W-:-:S06]  /*4dc0*/  NOP ;  /* 0x0000000000007918 */ /* 0x000fcc0000000000 */
[----:B------:R-:W-:Y:S06]  /*4dd0*/  BAR.ARV 0x6, 0xa0 ;  /* 0x0182800000007b1d */ /* 0x000fec0000002000 */
[----:B------:R-:W4:Y:S01]  /*4de0*/  LDCU UR7, c[0x0][0x38c] ;  /* 0x00007180ff0777ac */ /* 0x000f220008000800 */
[----:B------:R-:W-:Y:S01]  /*4df0*/  IMAD.MOV.U32 R11, RZ, RZ, 0x1 ;  /* 0x00000001ff0b7424 */ /* 0x000fe200078e00ff */
[----:B------:R-:W-:Y:S01]  /*4e00*/  CS2R R8, SRZ ;  /* 0x0000000000087805 */ /* 0x000fe2000001ff00 */
[----:B------:R-:W-:Y:S01]  /*4e10*/  IMAD.MOV.U32 R10, RZ, RZ, RZ ;  /* 0x000000ffff0a7224 */ /* 0x000fe200078e00ff */
[----:B------:R-:W-:Y:S01]  /*4e20*/  UMOV UR18, URZ ;  /* 0x000000ff00127c82 */ /* 0x000fe20008000000 */
[----:B------:R-:W-:Y:S01]  /*4e30*/  UMOV UR17, URZ ;  /* 0x000000ff00117c82 */ /* 0x000fe20008000000 */
[----:B------:R-:W-:Y:S01]  /*4e40*/  UMOV UR20, 0x0 ;  /* 0x0000000000147882 */ /* 0x000fe20000000000 */
[----:B------:R-:W-:Y:S01]  /*4e50*/  UMOV UR21, 0x8020010 ;  /* 0x0802001000157882 */ /* 0x000fe20000000000 */
[----:B--2---:R-:W-:Y:S01]  /*4e60*/  ULEA UR6, UR6, UR4, 0x18 ;  /* 0x0000000406067291 */ /* 0x004fe2000f8ec0ff */
[----:B------:R-:W2:Y:S03]  /*4e70*/  LDCU UR4, c[0x0][0x38c] ;  /* 0x00007180ff0477ac */ /* 0x000ea60008000800 */
[----:B------:R-:W-:-:S02]  /*4e80*/  UIADD3 UR11, UPT, UPT, UR6, 0x1500, URZ ;  /* 0x00001500060b7890 */ /* 0x000fc4000fffe0ff */
[----:B----4-:R-:W-:-:S03]  /*4e90*/  UIADD3 UR7, UPT, UPT, UR7, 0xf, URZ ;  /* 0x0000000f07077890 */ /* 0x010fc6000fffe0ff */
[----:B-1----:R-:W1:Y:S01]  /*4ea0*/  LDS R0, [UR6+0x420] ;  /* 0x00042006ff007984 */ /* 0x002e620008000800 */
[----:B------:R-:W-:Y:S02]  /*4eb0*/  UIADD3 UR12, UPT, UPT, UR6, 0x35500, URZ ;  /* 0x00035500060c7890 */ /* 0x000fe4000fffe0ff */
[----:B------:R-:W-:Y:S02]  /*4ec0*/  USHF.R.S32.HI UR5, URZ, 0x1f, UR7 ;  /* 0x0000001fff057899 */ /* 0x000fe40008011407 */
[----:B------:R-:W-:Y:S02]  /*4ed0*/  USHF.R.U32.HI UR11, URZ, 0x4, UR11 ;  /* 0x00000004ff0b7899 */ /* 0x000fe4000801160b */
[----:B------:R-:W-:Y:S02]  /*4ee0*/  ULEA.HI UR5, UR5, UR7, URZ, 0x4 ;  /* 0x0000000705057291 */ /* 0x000fe4000f8f20ff */
[----:B------:R-:W-:Y:S02]  /*4ef0*/  USHF.R.U32.HI UR12, URZ, 0x4, UR12 ;  /* 0x00000004ff0c7899 */ /* 0x000fe4000801160c */
[----:B------:R-:W-:-:S02]  /*4f00*/  USHF.R.S32.HI UR5, URZ, 0x4, UR5 ;  /* 0x00000004ff057899 */ /* 0x000fc40008011405 */
[----:B------:R-:W-:Y:S02]  /*4f10*/  ULOP3.LUT UR11, UR11, 0x3fff, URZ, 0xc0, !UPT ;  /* 0x00003fff0b0b7892 */ /* 0x000fe4000f8ec0ff */
[----:B------:R-:W-:Y:S02]  /*4f20*/  UISETP.LT.AND UP0, UPT, UR5, 0x1, UPT ;  /* 0x000000010500788c */ /* 0x000fe4000bf01270 */
[----:B------:R-:W-:Y:S02]  /*4f30*/  ULOP3.LUT UR12, UR12, 0x3fff, URZ, 0xc0, !UPT ;  /* 0x00003fff0c0c7892 */ /* 0x000fe4000f8ec0ff */
[----:B------:R-:W-:Y:S02]  /*4f40*/  USEL UR10, UR5, 0x1, !UP0 ;  /* 0x00000001050a7887 */ /* 0x000fe4000c000000 */
[----:B------:R-:W-:Y:S02]  /*4f50*/  ULOP3.LUT UR11, UR11, 0x10000, URZ, 0xfc, !UPT ;  /* 0x000100000b0b7892 */ /* 0x000fe4000f8efcff */
[----:B------:R-:W-:-:S02]  /*4f60*/  ULOP3.LUT UR12, UR12, 0x10000, URZ, 0xfc, !UPT ;  /* 0x000100000c0c7892 */ /* 0x000fc4000f8efcff */
[----:B------:R-:W-:Y:S02]  /*4f70*/  UIADD3 UR10, UPT, UPT, -UR10, URZ, URZ ;  /* 0x000000ff0a0a7290 */ /* 0x000fe4000fffe1ff */
[----:B--2---:R-:W-:Y:S01]  /*4f80*/  UISETP.GE.AND UP3, UPT, UR4, 0x1, UPT ;  /* 0x000000010400788c */ /* 0x004fe2000bf66270 */
[----:B-1----:R-:W-:-:S15]  /*4f90*/  R2UR UR19, R0 ;  /* 0x00000000001372ca */ /* 0x002fde00000e0000 */
.L_x_108:
[----:B------:R-:W-:Y:S02]  /*4fa0*/  LEA R0, R10, UR6, 0x3 ;  /* 0x000000060a007c11 */ /* 0x000fe4000f8e18ff */
[----:B------:R-:W-:Y:S02]  /*4fb0*/  SHF.L.U32 R5, R9, 0x1f, RZ ;  /* 0x0000001f09057819 */ /* 0x000fe400000006ff */
[----:B------:R-:W-:Y:S01]  /*4fc0*/  PLOP3.LUT P0, PT, PT, PT, UP3, 0x80, 0x8 ;  /* 0x000000000008781c */ /* 0x000fe20003f0f038 */
[----:B------:R-:W-:Y:S01]  /*4fd0*/  VIADD R3, R0, 0x380 ;  /* 0x0000038000037836 */ /* 0x000fe20000000000 */
[----:B-1----:R-:W1:Y:S02]  /*4fe0*/  SYNCS.PHASECHK.TRANS64.TRYWAIT P1, [R0+URZ+0x370], R5 ;  /* 0x00037005000075a7 */ /* 0x002e6400080211ff */
[----:B-1----:R-:W-:Y:S09]  /*4ff0*/  @!P1 BRA `(.L_x_102) ;  /* 0x0000004000249947 */ /* 0x002ff20003800000 */
.L_x_257:
[----:B------:R-:W-:Y:S01]  /*5000*/  LEA R4, R10, UR6, 0x4 ;  /* 0x000000060a047c11 */ /* 0x000fe2000f8e20ff */
[----:B------:R-:W-:Y:S01]  /*5010*/  @UP3 ULEA UR4, UR17, UR6, 0x3 ;  /* 0x0000000611043291 */ /* 0x000fe2000f8e18ff */
[----:B------:R-:W-:Y:S01]  /*5020*/  PLOP3.LUT P1, PT, PT, PT, PT, 0x80, 0x8 ;  /* 0x000000000008781c */ /* 0x000fe20003f2f070 */
[----:B------:R-:W-:Y:S01]  /*5030*/  ULEA UR9, UR18, UR6, 0x3 ;  /* 0x0000000612097291 */ /* 0x000fe2000f8e18ff */
[----:B------:R-:W-:Y:S02]  /*5040*/  PRMT R3, RZ, 0x654, R3 ;  /* 0x00000654ff037816 */ /* 0x000fe40000000003 */
[----:B-1----:R-:W1:Y:S01]  /*5050*/  LDS.128 R4, [R4+0x400] ;  /* 0x0004000004047984 */ /* 0x002e620000000c00 */
[----:B---3--:R-:W-:Y:S02]  /*5060*/  @P0 SHF.L.U32 R2, R8, 0x1f, RZ ;  /* 0x0000001f08020819 */ /* 0x008fe400000006ff */
[----:B------:R-:W-:Y:S01]  /*5070*/  SHF.L.U32 R0, R11, 0x1f, RZ ;  /* 0x0000001f0b007819 */ /* 0x000fe200000006ff */
[----:B------:R-:W-:Y:S01]  /*5080*/  @!PT LDS RZ, [RZ] ;  /* 0x00000000fffff984 */ /* 0x000fe20000000800 */
[----:B------:R-:W-:Y:S01]  /*5090*/  @!PT LDS RZ, [RZ] ;  /* 0x00000000fffff984 */ /* 0x000fe20000000800 */
[----:B------:R-:W-:Y:S01]  /*50a0*/  @!PT LDS RZ, [RZ] ;  /* 0x00000000fffff984 */ /* 0x000fe20000000800 */
[----:B------:R-:W-:Y:S01]  /*50b0*/  @!PT LDS RZ, [RZ] ;  /* 0x00000000fffff984 */ /* 0x000fe20000000800 */
[----:B------:R2:W-:Y:S06]  /*50c0*/  MEMBAR.ALL.CTA ;  /* 0x0000000000007992 */ /* 0x0005ec0000008000 */
[----:B--2---:R-:W2:Y:S02]  /*50d0*/  FENCE.VIEW.ASYNC.S ;  /* 0x00000000000073c6 */ /* 0x004ea40000000000 */
[----:B--2---:R2:W-:Y:S01]  /*50e0*/  SYNCS.ARRIVE.TRANS64.RED.A1T0 RZ, [R3+URZ], RZ ;  /* 0x000000ff03ff79a7 */ /* 0x0045e200081004ff */
[----:B------:R2:W3:Y:S01]  /*50f0*/  @P0 SYNCS.PHASECHK.TRANS64.TRYWAIT P1, [UR4], R2 ;  /* 0x00000002ff0005a7 */ /* 0x0004e20008021104 */
[----:B------:R-:W4:Y:S02]  /*5100*/  SYNCS.PHASECHK.TRANS64.TRYWAIT P0, [UR9+0x3b0], R0 ;  /* 0x0003b000ff0075a7 */ /* 0x000f240008001109 */
[----:B-1234-:R-:W-:Y:S05]  /*5110*/  @!P0 BRA `(.L_x_103) ;  /* 0x0000003c00f08947 */ /* 0x01efea0003800000 */
.L_x_259:
[----:B------:R-:W-:Y:S01]  /*5120*/  IADD3 R10, PT, PT, R10, 0x1, RZ ;  /* 0x000000010a0a7810 */ /* 0x000fe20007ffe0ff */
[----:B------:R-:W-:Y:S06]  /*5130*/  BRA.U !UP3, `(.L_x_104) ;  /* 0x000000010b887547 */ /* 0x000fec000b800000 */
[----:B------:R-:W-:Y:S02]  /*5140*/  ULEA UR8, UR18, UR19, 0x3 ;  /* 0x0000001312087291 */ /* 0x000fe4000f8e18ff */
[----:B------:R-:W-:Y:S01]  /*5150*/  UPLOP3.LUT UP4, UPT, UPT, UPT, UPT, 0x40, 0x4 ;  /* 0x000000000004789c */ /* 0x000fe20003f8e870 */
[----:B------:R-:W-:Y:S01]  /*5160*/  UMOV UR16, UR10 ;  /* 0x0000000a00107c82 */ /* 0x000fe20008000000 */
[----:B------:R-:W-:Y:S01]  /*5170*/  UMOV UR15, UR5 ;  /* 0x00000005000f7c82 */ /* 0x000fe20008000000 */
[----:B------:R-:W-:-:S08]  /*5180*/  UMOV UR14, UR17 ;  /* 0x00000011000e7c82 */ /* 0x000fd00008000000 */
.L_x_107:
[----:B------:R-:W-:Y:S02]  /*5190*/  UIADD3 UR16, UPT, UPT, UR16, 0x1, URZ ;  /* 0x0000000110107890 */ /* 0x000fe4000fffe0ff */
[----:B--2---:R-:W-:Y:S02]  /*51a0*/  ULEA UR7, UR14, UR6, 0x3 ;  /* 0x000000060e077291 */ /* 0x004fe4000f8e18ff */
[----:B------:R-:W-:Y:S01]  /*51b0*/  UISETP.NE.AND UP0, UPT, UR16, URZ, UPT ;  /* 0x000000ff1000728c */ /* 0x000fe2000bf05270 */
[----:B---3--:R-:W-:Y:S10]  /*51c0*/  @P1 BRA `(.L_x_105) ;  /* 0x00000000000c1947 */ /* 0x008ff40003800000 */
[----:B-1----:R-:W-:Y:S04]  /*51d0*/  SHF.L.U32 R3, R8, 0x1f, RZ ;  /* 0x0000001f08037819 */ /* 0x002fe800000006ff */
[----:B------:R-:W1:Y:S02]  /*51e0*/  SYNCS.PHASECHK.TRANS64.TRYWAIT P0, [UR7], R3 ;  /* 0x00000003ff0075a7 */ /* 0x000e640008001107 */
[----:B-1----:R-:W-:Y:S05]  /*51f0*/  @!P0 BRA `(.L_x_106) ;  /* 0x0000003c00d08947 */ /* 0x002fea0003800000 */
.L_x_105:
[----:B------:R-:W-:Y:S01]  /*5200*/  UISETP.NE.AND UP1, UPT, UR15, 0x1, UPT ;  /* 0x000000010f00788c */ /* 0x000fe2000bf25270 */
[----:B------:R-:W-:Y:S01]  /*5210*/  PLOP3.LUT P1, PT, PT, PT, PT, 0x80, 0x8 ;  /* 0x000000000008781c */ /* 0x000fe20003f2f070 */
[----:B------:R-:W-:Y:S02]  /*5220*/  UIADD3 UR17, UPT, UPT, UR14, 0x1, URZ ;  /* 0x000000010e117890 */ /* 0x000fe4000fffe0ff */
[----:B------:R-:W-:Y:S02]  /*5230*/  ULEA UR22, UR14, UR12, 0x4 ;  /* 0x0000000c0e167291 */ /* 0x000fe4000f8e20ff */
[----:B------:R-:W-:Y:S01]  /*5240*/  UISETP.NE.AND UP2, UPT, UR17, 0x34, UPT ;  /* 0x000000341100788c */ /* 0x000fe2000bf45270 */
[----:B------:R-:W-:Y:S01]  /*5250*/  PLOP3.LUT P0, PT, PT, PT, UP1, 0x80, 0x8 ;  /* 0x000000000008781c */ /* 0x000fe20003f0f018 */
[----:B------:R-:W-:Y:S02]  /*5260*/  ULEA UR24, UR14, UR11, 0x8 ;  /* 0x0000000b0e187291 */ /* 0x000fe4000f8e40ff */
[----:B------:R-:W-:Y:S02]  /*5270*/  USEL UR13, URZ, 0x1, UP2 ;  /* 0x00000001ff0d7887 */ /* 0x000fe40009000000 */
[----:B------:R-:W-:Y:S02]  /*5280*/  USEL UR17, UR17, URZ, UP2 ;  /* 0x000000ff11117287 */ /* 0x000fe40009000000 */
[----:B------:R-:W-:Y:S02]  /*5290*/  UIADD3 UR7, UPT, UPT, UR7, 0x1a0, URZ ;  /* 0x000001a007077890 */ /* 0x000fe4000fffe0ff */
[----:B------:R-:W-:Y:S01]  /*52a0*/  @UP1 ULEA UR4, UR17, UR6, 0x3 ;  /* 0x0000000611041291 */ /* 0x000fe2000f8e18ff */
[----:B------:R-:W-:Y:S01]  /*52b0*/  LOP3.LUT R8, R8, UR13, RZ, 0x3c, !PT ;  /* 0x0000000d08087c12 */ /* 0x000fe2000f8e3cff */
[----:B------:R-:W-:Y:S01]  /*52c0*/  UMOV UR23, 0xc0004000 ;  /* 0xc000400000177882 */ /* 0x000fe20000000000 */
[----:B------:R-:W-:Y:S01]  /*52d0*/  UMOV UR25, 0xc0004010 ;  /* 0xc000401000197882 */ /* 0x000fe20000000000 */
[----:B------:R-:W-:Y:S01]  /*52e0*/  UIADD3 UR15, UPT, UPT, UR15, -0x1, URZ ;  /* 0xffffffff0f0f7890 */ /* 0x000fe2000fffe0ff */
[----:B-1----:R-:W-:Y:S01]  /*52f0*/  @P0 SHF.L.U32 R0, R8, 0x1f, RZ ;  /* 0x0000001f08000819 */ /* 0x002fe200000006ff */
[----:B------:R-:W-:Y:S03]  /*5300*/  UMOV UR14, UR17 ;  /* 0x00000011000e7c82 */ /* 0x000fe60008000000 */
[----:B------:R2:W3:Y:S01]  /*5310*/  @P0 SYNCS.PHASECHK.TRANS64.TRYWAIT P1, [UR4], R0 ;  /* 0x00000000ff0005a7 */ /* 0x0004e20008021104 */
[----:B------:R2:W-:Y:S01]  /*5320*/  UTCHMMA gdesc[UR24], gdesc[UR22], tmem[UR8], tmem[UR20], idesc[UR21], UP4 ;  /* 0x00ff1416180075ea */ /* 0x0005e2000a000008 */
[----:B------:R-:W-:Y:S01]  /*5330*/  UPLOP3.LUT UP4, UPT, UPT, UPT, UPT, 0x80, 0x8 ;  /* 0x000000000008789c */ /* 0x000fe20003f8f070 */
[----:B------:R2:W-:Y:S01]  /*5340*/  UTCBAR [UR7], URZ ;  /* 0x000000ff070073e9 */ /* 0x0005e200080000ff */
[----:B------:R-:W-:Y:S09]  /*5350*/  BRA.U UP0, `(.L_x_107) ;  /* 0xfffffffd008c7547 */ /* 0x000ff2000b83ffff */
.L_x_104:
[----:B------:R-:W-:Y:S01]  /*5360*/  UIADD3 UR18, UPT, UPT, UR18, 0x1, URZ ;  /* 0x0000000112127890 */ /* 0x000fe2000fffe0ff */
[----:B------:R-:W-:Y:S01]  /*5370*/  LOP3.LUT P0, RZ, R6, 0x1, RZ, 0xc0, !PT ;  /* 0x0000000106ff7812 */ /* 0x000fe2000780c0ff */
[----:B------:R-:W-:Y:S01]  /*5380*/  UIADD3 UR9, UPT, UPT, UR9, 0x390, URZ ;  /* 0x0000039009097890 */ /* 0x000fe2000fffe0ff */
[----:B---3--:R-:W-:Y:S01]  /*5390*/  ISETP.NE.AND P1, PT, R10, 0x2, PT ;  /* 0x000000020a00780c */ /* 0x008fe20003f25270 */
[----:B------:R-:W-:-:S03]  /*53a0*/  UISETP.NE.AND UP0, UPT, UR18, 0x4, UPT ;  /* 0x000000041200788c */ /* 0x000fc6000bf05270 */
[----:B-12---:R-:W-:Y:S01]  /*53b0*/  SEL R0, RZ, 0x1, P1 ;  /* 0x00000001ff007807 */ /* 0x006fe20000800000 */
[----:B------:R-:W-:Y:S01]  /*53c0*/  USEL UR4, URZ, 0x1, UP0 ;  /* 0x00000001ff047887 */ /* 0x000fe20008000000 */
[----:B------:R-:W-:Y:S01]  /*53d0*/  SEL R10, R10, RZ, P1 ;  /* 0x000000ff0a0a7207 */ /* 0x000fe20000800000 */
[----:B------:R-:W-:Y:S01]  /*53e0*/  USEL UR18, UR18, URZ, UP0 ;  /* 0x000000ff12127287 */ /* 0x000fe20008000000 */
[----:B------:R1:W-:Y:S01]  /*53f0*/  UTCBAR [UR9], URZ ;  /* 0x000000ff090073e9 */ /* 0x0003e200080000ff */
[----:B------:R-:W-:Y:S02]  /*5400*/  LOP3.LUT R9, R9, R0, RZ, 0x3c, !PT ;  /* 0x0000000009097212 */ /* 0x000fe400078e3cff */
[----:B------:R-:W-:Y:S01]  /*5410*/  LOP3.LUT R11, R11, UR4, RZ, 0x3c, !PT ;  /* 0x000000040b0b7c12 */ /* 0x000fe2000f8e3cff */
[----:B------:R-:W-:Y:S07]  /*5420*/  @P0 BRA `(.L_x_108) ;  /* 0xfffffff800dc0947 */ /* 0x000fee000383ffff */
[----:B------:R-:W2:Y:S01]  /*5430*/  S2UR UR4, SR_CgaCtaId ;  /* 0x00000000000479c3 */ /* 0x000ea20000008800 */
[----:B------:R-:W-:Y:S01]  /*5440*/  ELECT P0, URZ, PT ;  /* 0x0000000000ff782f */ /* 0x000fe20003800000 */
[----:B------:R-:W-:Y:S01]  /*5450*/  IMAD.MOV.U32 R0, RZ, RZ, 0x1 ;  /* 0x00000001ff007424 */ /* 0x000fe200078e00ff */
[----:B------:R-:W-:Y:S01]  /*5460*/  UIADD3 UR6, UPT, UPT, UR6, 0x3b0, URZ ;  /* 0x000003b006067890 */ /* 0x000fe2000fffe0ff */
[----:B------:R-:W-:Y:S01]  /*5470*/  SHF.L.U32 R3, R11, 0x1f, RZ ;  /* 0x0000001f0b037819 */ /* 0x000fe200000006ff */
[----:B------:R-:W-:-:S03]  /*5480*/  UMOV UR5, 0x40 ;  /* 0x0000004000057882 */ /* 0x000fc60000000000 */
[----:B------:R-:W-:Y:S01]  /*5490*/  UVIRTCOUNT.DEALLOC.SMPOOL 0x80 ;  /* 0x000000800000784c */ /* 0x000fe20000000000 */
[----:B--2---:R-:W-:Y:S02]  /*54a0*/  ULEA UR4, UR4, UR5, 0x18 ;  /* 0x0000000504047291 */ /* 0x004fe4000f8ec0ff */
[----:B------:R-:W-:-:S07]  /*54b0*/  ULEA UR5, UR18, UR6, 0x3 ;  /* 0x0000000612057291 */ /* 0x000fce000f8e18ff */
[----:B------:R2:W-:Y:S02]  /*54c0*/  @P0 STS.U8 [UR4+0x1c], R0 ;  /* 0x00001c00ff000988 */ /* 0x0005e40008000004 */
[----:B------:R-:W3:Y:S02]  /*54d0*/  SYNCS.PHASECHK.TRANS64.TRYWAIT P0, [UR5], R3 ;  /* 0x00000003ff0075a7 */ /* 0x000ee40008001105 */
[----:B--23--:R-:W-:Y:S05]  /*54e0*/  @!P0 BRA `(.L_x_109) ;  /* 0x0000003c002c8947 */ /* 0x00cfea0003800000 */
.L_x_262:
[----:B------:R-:W-:-:S04]  /*54f0*/  UIADD3 UR7, UPT, UPT, UR18, 0x1, URZ ;  /* 0x0000000112077890 */ /* 0x000fc8000fffe0ff */
[----:B------:R-:W-:-:S04]  /*5500*/  UISETP.NE.AND UP0, UPT, UR7, 0x4, UPT ;  /* 0x000000040700788c */ /* 0x000fc8000bf05270 */
[----:B------:R-:W-:Y:S02]  /*5510*/  USEL UR8, URZ, 0x1, UP0 ;  /* 0x00000001ff087887 */ /* 0x000fe40008000000 */
[----:B------:R-:W-:-:S04]  /*5520*/  USEL UR7, UR7, URZ, UP0 ;  /* 0x000000ff07077287 */ /* 0x000fc80008000000 */
[----:B------:R-:W-:Y:S01]  /*5530*/  ULEA UR5, UR7, UR6, 0x3 ;  /* 0x0000000607057291 */ /* 0x000fe2000f8e18ff */
[----:B------:R-:W-:-:S04]  /*5540*/  LOP3.LUT R2, R11, UR8, RZ, 0x3c, !PT ;  /* 0x000000080b027c12 */ /* 0x000fc8000f8e3cff */
[----:B--2---:R-:W-:-:S04]  /*5550*/  SHF.L.U32 R3, R2, 0x1f, RZ ;  /* 0x0000001f02037819 */ /* 0x004fc800000006ff */
[----:B------:R-:W2:Y:S02]  /*5560*/  SYNCS.PHASECHK.TRANS64.TRYWAIT P0, [UR5], R3 ;  /* 0x00000003ff0075a7 */ /* 0x000ea40008001105 */
[----:B--2---:R-:W-:Y:S05]  /*5570*/  @!P0 BRA `(.L_x_110) ;  /* 0x0000003c00208947 */ /* 0x004fea0003800000 */
.L_x_264:
        /* <DEDUP_REMOVED lines=9> */
.L_x_266:
[----:B------:R-:W-:-:S04]  /*5610*/  UIADD3 UR7, UPT, UPT, UR7, 0x1, URZ ;  /* 0x0000000107077890 */ /* 0x000fc8000fffe0ff */
[----:B------:R-:W-:-:S04]  /*5620*/  UISETP.NE.AND UP0, UPT, UR7, 0x4, UPT ;  /* 0x000000040700788c */ /* 0x000fc8000bf05270 */
[----:B------:R-:W-:Y:S02]  /*5630*/  USEL UR5, URZ, 0x1, UP0 ;  /* 0x00000001ff057887 */ /* 0x000fe40008000000 */
[----:B------:R-:W-:-:S04]  /*5640*/  USEL UR7, UR7, URZ, UP0 ;  /* 0x000000ff07077287 */ /* 0x000fc80008000000 */
[----:B------:R-:W-:Y:S01]  /*5650*/  ULEA UR7, UR7, UR6, 0x3 ;  /* 0x0000000607077291 */ /* 0x000fe2000f8e18ff */
[----:B--2---:R-:W-:-:S04]  /*5660*/  LOP3.LUT R3, R2, UR5, RZ, 0x3c, !PT ;  /* 0x0000000502037c12 */ /* 0x004fc8000f8e3cff */
[----:B------:R-:W-:-:S04]  /*5670*/  SHF.L.U32 R3, R3, 0x1f, RZ ;  /* 0x0000001f03037819 */ /* 0x000fc800000006ff */
[----:B------:R-:W2:Y:S02]  /*5680*/  SYNCS.PHASECHK.TRANS64.TRYWAIT P0, [UR7], R3 ;  /* 0x00000003ff0075a7 */ /* 0x000ea40008001107 */
[----:B--2---:R-:W-:Y:S05]  /*5690*/  @!P0 BRA `(.L_x_112) ;  /* 0x0000003c00088947 */ /* 0x004fea0003800000 */
.L_x_268:
[----:B------:R-:W-:Y:S01]  /*56a0*/  NOP ;  /* 0x0000000000007918 */ /* 0x000fe20000000000 */
[----:B--2---:R-:W2:Y:S01]  /*56b0*/  LDS R0, [UR4+0x14] ;  /* 0x00001404ff007984 */ /* 0x004ea20008000800 */
[----:B------:R-:W-:Y:S01]  /*56c0*/  ULOP3.LUT UR6, UR19, 0xffff, URZ, 0xc0, !UPT ;  /* 0x0000ffff13067892 */ /* 0x000fe2000f8ec0ff */
[----:B------:R-:W-:Y:S01]  /*56d0*/  UMOV UR8, 0xffff ;  /* 0x0000ffff00087882 */ /* 0x000fe20000000000 */
[----:B------:R-:W-:Y:S02]  /*56e0*/  UMOV UR5, 0x1 ;  /* 0x0000000100057882 */ /* 0x000fe40000000000 */
[----:B------:R-:W-:-:S04]  /*56f0*/  USHF.R.U32.HI UR6, URZ, 0x5, UR6 ;  /* 0x00000005ff067899 */ /* 0x000fc80008011606 */
[----:B------:R-:W-:Y:S02]  /*5700*/  USHF.L.U32 UR8, UR8, UR6, URZ ;  /* 0x0000000608087299 */ /* 0x000fe400080006ff */
[----:B------:R-:W-:-:S04]  /*5710*/  USHF.L.U32 UR5, UR5, UR6, URZ ;  /* 0x0000000605057299 */ /* 0x000fc800080006ff */
[----:B--2---:R-:W-:-:S04]  /*5720*/  LOP3.LUT R0, R0, UR8, RZ, 0xc0, !PT ;  /* 0x0000000800007c12 */ /* 0x004fc8000f8ec0ff */
[----:B------:R-:W-:-:S13]  /*5730*/  ISETP.NE.AND P0, PT, R0, UR8, PT ;  /* 0x0000000800007c0c */ /* 0x000fda000bf05270 */
[----:B------:R-:W-:Y:S05]  /*5740*/  @P0 BRA `(.L_x_113) ;  /* 0x0000000000580947 */ /* 0x000fea0003800000 */
[----:B------:R-:W2:Y:S02]  /*5750*/  LDS R0, [UR4+0x18] ;  /* 0x00001804ff007984 */ /* 0x000ea40008000800 */
[----:B--2---:R-:W-:-:S04]  /*5760*/  LOP3.LUT R0, R0, UR5, RZ, 0xc0, !PT ;  /* 0x0000000500007c12 */ /* 0x004fc8000f8ec0ff */
[----:B------:R-:W-:-:S13]  /*5770*/  ISETP.NE.AND P0, PT, R0, UR5, PT ;  /* 0x0000000500007c0c */ /* 0x000fda000bf05270 */
[----:B------:R-:W-:Y:S05]  /*5780*/  @P0 BRA `(.L_x_114) ;  /* 0x00000000003c0947 */ /* 0x000fea0003800000 */
[----:B------:R-:W2:Y:S01]  /*5790*/  S2R R2, SR_LANEID ;  /* 0x0000000000027919 */ /* 0x000ea20000000000 */
[----:B------:R-:W-:Y:S01]  /*57a0*/  ULOP3.LUT UR8, URZ, UR8, URZ, 0x33, !UPT ;  /* 0x00000008ff087292 */ /* 0x000fe2000f8e33ff */
[----:B------:R-:W-:Y:S01]  /*57b0*/  LOP3.LUT R4, RZ, UR5, RZ, 0x33, !PT ;  /* 0x00000005ff047c12 */ /* 0x000fe2000f8e33ff */
[----:B------:R-:W-:Y:S02]  /*57c0*/  VOTEU.ANY UR7, UPT, PT ;  /* 0x0000000000077886 */ /* 0x000fe400038e0100 */
[----:B------:R-:W-:Y:S01]  /*57d0*/  UFLO.U32 UR7, UR7 ;  /* 0x00000007000772bd */ /* 0x000fe200080e0000 */
[----:B------:R-:W3:Y:S01]  /*57e0*/  REDUX UR5, R4 ;  /* 0x00000000040573c4 */ /* 0x000ee20000000000 */
[----:B------:R-:W-:-:S06]  /*57f0*/  IMAD.U32 R0, RZ, RZ, UR8 ;  /* 0x00000008ff007e24 */ /* 0x000fcc000f8e00ff */
[----:B------:R4:W-:Y:S01]  /*5800*/  UTCATOMSWS.AND URZ, UR8 ;  /* 0x0000000800ff79e3 */ /* 0x0009e20008000000 */
[----:B------:R-:W1:Y:S01]  /*5810*/  REDUX UR6, R0 ;  /* 0x00000000000673c4 */ /* 0x000e620000000000 */
[----:B--2---:R-:W-:Y:S01]  /*5820*/  ISETP.EQ.U32.AND P0, PT, R2, UR7, PT ;  /* 0x0000000702007c0c */ /* 0x004fe2000bf02070 */
[----:B---3--:R-:W-:Y:S01]  /*5830*/  IMAD.U32 R2, RZ, RZ, UR5 ;  /* 0x00000005ff027e24 */ /* 0x008fe2000f8e00ff */
[----:B-1----:R-:W-:-:S11]  /*5840*/  MOV R3, UR6 ;  /* 0x0000000600037c02 */ /* 0x002fd60008000f00 */
[----:B------:R4:W-:Y:S04]  /*5850*/  @P0 ATOMS.AND RZ, [UR4+0x14], R3 ;  /* 0x00001403ffff098c */ /* 0x0009e8000a800004 */
[----:B------:R4:W-:Y:S01]  /*5860*/  @P0 ATOMS.AND RZ, [UR4+0x18], R2 ;  /* 0x00001802ffff098c */ /* 0x0009e2000a800004 */
[----:B------:R-:W-:Y:S05]  /*5870*/  BRA `(.L_x_115) ;  /* 0x0000000000147947 */ /* 0x000fea0003800000 */
.L_x_114:
[----:B------:R-:W-:Y:S02]  /*5880*/  MOV R2, 0x58a0 ;  /* 0x000058a000027802 */ /* 0x000fe40000000f00 */
[----:B-1---5:R-:W-:Y:S05]  /*5890*/  CALL.REL.NOINC `($__internal_0_$__cuda_sm10x_tcgen05_guardrail_trap_col_being_dealloced_not_returned_by_alloc) ;  /* 0x0000003c00407944 */ /* 0x022fea0003c00000 */
[----:B------:R-:W-:Y:S05]  /*58a0*/  BRA `(.L_x_115) ;  /* 0x0000000000087947 */ /* 0x000fea0003800000 */
.L_x_113:
[----:B------:R-:W-:Y:S02]  /*58b0*/  MOV R2, 0x58d0 ;  /* 0x000058d000027802 */ /* 0x000fe40000000f00 */
[----:B-1---5:R-:W-:Y:S05]  /*58c0*/  CALL.REL.NOINC `($__internal_2_$__cuda_sm10x_tcgen05_guardrail_trap_unallocated_columns_being_dealloced) ;  /* 0x0000003c004c7944 */ /* 0x022fea0003c00000 */
.L_x_115:
[----:B------:R-:W-:Y:S01]  /*58d0*/  NOP ;  /* 0x0000000000007918 */ /* 0x000fe20000000000 */
[----:B----4-:R-:W-:Y:S05]  /*58e0*/  EXIT ;  /* 0x000000000000794d */ /* 0x010fea0003800000 */
.L_x_97:
[----:B------:R-:W-:-:S09]  /*58f0*/  UISETP.NE.OR UP2, UPT, UR8, 0x3, !UP2 ;  /* 0x000000030800788c */ /* 0x000fd2000d745670 */
[----:B------:R-:W-:Y:S05]  /*5900*/  BRA.U UP2, `(.L_x_116) ;  /* 0x0000000d020c7547 */ /* 0x000fea000b800000 */
[----:B------:R-:W1:Y:S01]  /*5910*/  LDC R0, c[0x0][0xb30] ;  /* 0x0002cc00ff007b82 */ /* 0x000e620000000800 */
[----:B------:R-:W2:Y:S01]  /*5920*/  LDCU.64 UR8, c[0x0][0x888] ;  /* 0x00011100ff0877ac */ /* 0x000ea20008000a00 */
[----:B------:R-:W-:Y:S01]  /*5930*/  IMAD.MOV.U32 R32, RZ, RZ, 0x1 ;  /* 0x00000001ff207424 */ /* 0x000fe200078e00ff */
[----:B------:R-:W-:Y:S01]  /*5940*/  CS2R R30, SRZ ;  /* 0x00000000001e7805 */ /* 0x000fe2000001ff00 */
[----:B-----5:R-:W-:Y:S01]  /*5950*/  IMAD.MOV.U32 R27, RZ, RZ, 0x800 ;  /* 0x00000800ff1b7424 */ /* 0x020fe200078e00ff */
[----:B------:R-:W4:Y:S03]  /*5960*/  LDCU.64 UR6, c[0x0][0x890] ;  /* 0x00011200ff0677ac */ /* 0x000f260008000a00 */
[----:B------:R-:W3:Y:S01]  /*5970*/  LDC R25, c[0x0][0x370] ;  /* 0x0000dc00ff197b82 */ /* 0x000ee20000000800 */
[----:B------:R-:W-:Y:S01]  /*5980*/  UMOV UR13, 0x400 ;  /* 0x00000400000d7882 */ /* 0x000fe20000000000 */
[----:B------:R-:W-:-:S02]  /*5990*/  UPLOP3.LUT UP1, UPT, UPT, UPT, UPT, 0x40, 0x4 ;  /* 0x000000000004789c */ /* 0x000fc40003f2e870 */
[----:B------:R-:W-:Y:S01]  /*59a0*/  ULEA UR13, UR4, UR13, 0x18 ;  /* 0x0000000d040d7291 */ /* 0x000fe2000f8ec0ff */
[----:B------:R-:W-:-:S03]  /*59b0*/  UMOV UR16, URZ ;  /* 0x000000ff00107c82 */ /* 0x000fc60008000000 */
[----:B------:R-:W3:Y:S01]  /*59c0*/  LDC R8, c[0x0][0xb0c] ;  /* 0x0002c300ff087b82 */ /* 0x000ee20000000800 */
[----:B--2---:R-:W-:Y:S02]  /*59d0*/  UISETP.NE.U32.AND UP2, UPT, UR8, URZ, UPT ;  /* 0x000000ff0800728c */ /* 0x004fe4000bf45070 */
[----:B----4-:R-:W-:-:S05]  /*59e0*/  UISETP.NE.U32.AND UP3, UPT, UR6, URZ, UPT ;  /* 0x000000ff0600728c */ /* 0x010fca000bf65070 */
[----:B------:R-:W2:Y:S01]  /*59f0*/  LDC R24, c[0x0][0xb20] ;  /* 0x0002c800ff187b82 */ /* 0x000ea20000000800 */
[----:B-1----:R-:W-:Y:S01]  /*5a00*/  ISETP.NE.AND P1, PT, R0, 0x1, PT ;  /* 0x000000010000780c */ /* 0x002fe20003f25270 */
[----:B------:R-:W-:Y:S02]  /*5a10*/  UISETP.NE.AND.EX UP2, UPT, UR9, URZ, UPT, UP2 ;  /* 0x000000ff0900728c */ /* 0x000fe4000bf45320 */
[----:B------:R-:W-:-:S04]  /*5a20*/  UISETP.NE.AND.EX UP3, UPT, UR7, URZ, UPT, UP3 ;  /* 0x000000ff0700728c */ /* 0x000fc8000bf65330 */
[----:B------:R-:W1:Y:S08]  /*5a30*/  LDC.64 R34, c[0x0][0x348] ;  /* 0x0000d200ff227b82 */ /* 0x000e700000000a00 */
[----:B------:R-:W4:Y:S08]  /*5a40*/  LDC.64 R18, c[0x0][0xb10] ;  /* 0x0002c400ff127b82 */ /* 0x000f300000000a00 */
[----:B------:R-:W1:Y:S08]  /*5a50*/  LDC.64 R6, c[0x0][0xb18] ;  /* 0x0002c600ff067b82 */ /* 0x000e700000000a00 */
[----:B------:R-:W1:Y:S08]  /*5a60*/  LDC.64 R4, c[0x0][0xb28] ;  /* 0x0002ca00ff047b82 */ /* 0x000e700000000a00 */
[----:B--23--:R-:W1:Y:S02]  /*5a70*/  LDC R26, c[0x0][0x374] ;  /* 0x0000dd00ff1a7b82 */ /* 0x00ce640000000800 */
.L_x_124:
[C---:B------:R-:W-:Y:S02]  /*5a80*/  LEA R0, R31.reuse, UR13, 0x3 ;  /* 0x0000000d1f007c11 */ /* 0x040fe4000f8e18ff */
[----:B------:R-:W-:Y:S02]  /*5a90*/  SHF.L.U32 R3, R30, 0x1f, RZ ;  /* 0x0000001f1e037819 */ /* 0x000fe400000006ff */
[----:B------:R-:W-:Y:S02]  /*5aa0*/  LEA R20, R31, UR13, 0x4 ;  /* 0x0000000d1f147c11 */ /* 0x000fe4000f8e20ff */
[----:B--2---:R-:W2:Y:S02]  /*5ab0*/  SYNCS.PHASECHK.TRANS64.TRYWAIT P0, [R0+URZ+0x370], R3 ;  /* 0x00037003000075a7 */ /* 0x004ea400080011ff */
[----:B--2---:R-:W-:Y:S05]  /*5ac0*/  @!P0 BRA `(.L_x_117) ;  /* 0x0000003800148947 */ /* 0x004fea0003800000 */
.L_x_269:
[----:B------:R-:W-:Y:S01]  /*5ad0*/  ISETP.GE.AND P0, PT, R2, 0x1, PT ;  /* 0x000000010200780c */ /* 0x000fe20003f06270 */
[----:B------:R-:W3:Y:S01]  /*5ae0*/  LDS.128 R20, [R20+0x400] ;  /* 0x0004000014147984 */ /* 0x000ee20000000c00 */
[----:B------:R-:W-:Y:S01]  /*5af0*/  ISETP.NE.U32.AND P4, PT, RZ, UR6, PT ;  /* 0x00000006ff007c0c */ /* 0x000fe2000bf85070 */
[----:B--2---:R-:W-:Y:S03]  /*5b00*/  VIADD R0, R0, 0x380 ;  /* 0x0000038000007836 */ /* 0x004fe60000000000 */
[----:B------:R-:W-:Y:S01]  /*5b10*/  ISETP.NE.AND.EX P4, PT, RZ, UR7, PT, P4 ;  /* 0x00000007ff007c0c */ /* 0x000fe2000bf85340 */
[----:B------:R-:W-:Y:S01]  /*5b20*/  @!PT LDS RZ, [RZ] ;  /* 0x00000000fffff984 */ /* 0x000fe20000000800 */
[----:B------:R-:W-:Y:S01]  /*5b30*/  @!PT LDS RZ, [RZ] ;  /* 0x00000000fffff984 */ /* 0x000fe20000000800 */
[----:B------:R-:W-:Y:S01]  /*5b40*/  @!PT LDS RZ, [RZ] ;  /* 0x00000000fffff984 */ /* 0x000fe20000000800 */
[----:B------:R-:W-:Y:S01]  /*5b50*/  @!PT LDS RZ, [RZ] ;  /* 0x00000000fffff984 */ /* 0x000fe20000000800 */
[----:B------:R2:W-:Y:S06]  /*5b60*/  MEMBAR.ALL.CTA ;  /* 0x0000000000007992 */ /* 0x0005ec0000008000 */
[----:B--2---:R-:W2:Y:S01]  /*5b70*/  FENCE.VIEW.ASYNC.S ;  /* 0x00000000000073c6 */ /* 0x004ea20000000000 */
[----:B------:R-:W-:Y:S04]  /*5b80*/  PRMT R0, RZ, 0x654, R0 ;  /* 0x00000654ff007816 */ /* 0x000fe80000000000 */
[----:B--2---:R2:W-:Y:S01]  /*5b90*/  SYNCS.ARRIVE.TRANS64.RED.A1T0 RZ, [R0+URZ], RZ ;  /* 0x000000ff00ff79a7 */ /* 0x0045e200081004ff */
[----:B---3--:R-:W-:Y:S11]  /*5ba0*/  LOP3.LUT P3, RZ, R22, 0x1, RZ, 0xc0, !PT ;  /* 0x0000000116ff7812 */ /* 0x008ff6000786c0ff */
[----:B------:R-:W-:Y:S02]  /*5bb0*/  @!UPT UIADD3 URZ, UPT, UPT, URZ, URZ, URZ ;  /* 0x000000fffffff290 */ /* 0x000fe4000fffe0ff */
[----:B------:R-:W-:Y:S02]  /*5bc0*/  @P3 MOV R13, R20 ;  /* 0x00000014000d3202 */ /* 0x000fe40000000f00 */
[----:B------:R-:W-:Y:S01]  /*5bd0*/  @P3 LOP3.LUT R10, R21, 0xffff, RZ, 0xc0, !PT ;  /* 0x0000ffff150a3812 */ /* 0x000fe200078ec0ff */
[----:B--2---:R-:W-:Y:S06]  /*5be0*/  @!P0 BRA `(.L_x_118) ;  /* 0x0000000000a48947 */ /* 0x004fec0003800000 */
[----:B-1----:R-:W-:Y:S01]  /*5bf0*/  IMAD.HI.U32 R33, R26, R7, RZ ;  /* 0x000000071a217227 */ /* 0x002fe200078e00ff */
[----:B------:R-:W-:Y:S02]  /*5c00*/  ISETP.NE.AND P0, PT, R6, 0x1, PT ;  /* 0x000000010600780c */ /* 0x000fe40003f05270 */
[----:B------:R-:W-:Y:S01]  /*5c10*/  ISETP.NE.AND P2, PT, R2, 0x1, PT ;  /* 0x000000010200780c */ /* 0x000fe20003f45270 */
[----:B----4-:R-:W-:Y:S01]  /*5c20*/  IMAD.HI.U32 R36, R25, R18, RZ ;  /* 0x0000001219247227 */ /* 0x010fe200078e00ff */
[----:B------:R-:W-:Y:S02]  /*5c30*/  SHF.R.U32.HI R33, RZ, R24, R33 ;  /* 0x00000018ff217219 */ /* 0x000fe40000011621 */
[----:B------:R-:W-:Y:S01]  /*5c40*/  ISETP.NE.AND P5, PT, R8, 0x1, PT ;  /* 0x000000010800780c */ /* 0x000fe20003fa5270 */
[----:B------:R-:W-:Y:S01]  /*5c50*/  IMAD.HI.U32 R38, R13, R18, RZ ;  /* 0x000000120d267227 */ /* 0x000fe200078e00ff */
[----:B------:R-:W-:Y:S02]  /*5c60*/  SHF.R.U32.HI R36, RZ, R19, R36 ;  /* 0x00000013ff247219 */ /* 0x000fe40000011624 */
[----:B------:R-:W-:Y:S01]  /*5c70*/  SEL R3, R26, R33, !P0 ;  /* 0x000000211a037207 */ /* 0x000fe20004000000 */
[C---:B------:R-:W-:Y:S01]  /*5c80*/  IMAD.HI.U32 R33, R10.reuse, R7, RZ ;  /* 0x000000070a217227 */ /* 0x040fe200078e00ff */
[----:B------:R-:W-:Y:S02]  /*5c90*/  SEL R11, R25, R36, !P5 ;  /* 0x00000024190b7207 */ /* 0x000fe40006800000 */
[----:B------:R-:W-:Y:S01]  /*5ca0*/  SHF.R.U32.HI R38, RZ, R19, R38 ;  /* 0x00000013ff267219 */ /* 0x000fe20000011626 */
[----:B------:R-:W-:Y:S01]  /*5cb0*/  IMAD.HI.U32 R44, R3, R4, RZ ;  /* 0x00000004032c7227 */ /* 0x000fe200078e00ff */
[----:B------:R-:W-:Y:S03]  /*5cc0*/  SHF.R.U32.HI R33, RZ, R24, R33 ;  /* 0x00000018ff217219 */ /* 0x000fe60000011621 */
[----:B------:R-:W-:Y:S01]  /*5cd0*/  IMAD.HI.U32 R36, R11, R4, RZ ;  /* 0x000000040b247227 */ /* 0x000fe200078e00ff */
[----:B------:R-:W-:Y:S02]  /*5ce0*/  @P2 SHF.R.U32.HI R3, RZ, R5, R44 ;  /* 0x00000005ff032219 */ /* 0x000fe4000001162c */
[----:B------:R-:W-:Y:S02]  /*5cf0*/  SEL R9, R10, R33, !P0 ;  /* 0x000000210a097207 */ /* 0x000fe40004000000 */
[----:B------:R-:W-:Y:S01]  /*5d00*/  @P2 SHF.R.U32.HI R11, RZ, R5, R36 ;  /* 0x00000005ff0b2219 */ /* 0x000fe20000011624 */
[C---:B------:R-:W-:Y:S01]  /*5d10*/  IMAD R12, R2.reuse, R3, RZ ;  /* 0x00000003020c7224 */ /* 0x040fe200078e02ff */
[----:B------:R-:W-:Y:S01]  /*5d20*/  SEL R3, R13, R38, !P5 ;  /* 0x000000260d037207 */ /* 0x000fe20006800000 */
[C---:B------:R-:W-:Y:S03]  /*5d30*/  IMAD.HI.U32 R16, R9.reuse, R4, RZ ;  /* 0x0000000409107227 */ /* 0x040fe600078e00ff */
[----:B------:R-:W-:Y:S01]  /*5d40*/  ISETP.GE.AND P0, PT, R9, R12, PT ;  /* 0x0000000c0900720c */ /* 0x000fe20003f06270 */
[C---:B------:R-:W-:Y:S01]  /*5d50*/  IMAD R14, R2.reuse, R11, RZ ;  /* 0x0000000b020e7224 */ /* 0x040fe200078e02ff */
[----:B------:R-:W-:Y:S04]  /*5d60*/  SHF.R.U32.HI R16, RZ, R5, R16 ;  /* 0x00000005ff107219 */ /* 0x000fe80000011610 */
[----:B------:R-:W-:Y:S02]  /*5d70*/  ISETP.GE.OR P0, PT, R3, R14, P0 ;  /* 0x0000000e0300720c */ /* 0x000fe40000706670 */
[----:B------:R-:W-:Y:S05]  /*5d80*/  SEL R17, R9, R16, !P2 ;  /* 0x0000001009117207 */ /* 0x000fea0005000000 */
[----:B------:R-:W-:Y:S04]  /*5d90*/  IMAD.MOV R15, RZ, RZ, -R17 ;  /* 0x000000ffff0f7224 */ /* 0x000fe800078e0a11 */
[----:B------:R-:W-:Y:S02]  /*5da0*/  IMAD R15, R2, R15, R9 ;  /* 0x0000000f020f7224 */ /* 0x000fe400078e0209 */
[C---:B------:R-:W-:Y:S05]  /*5db0*/  @!P0 IMAD.HI.U32 R12, R3.reuse, R4, RZ ;  /* 0x00000004030c8227 */ /* 0x040fea00078e00ff */
[----:B------:R-:W-:Y:S04]  /*5dc0*/  @!P0 SHF.R.U32.HI R12, RZ, R5, R12 ;  /* 0x00000005ff0c8219 */ /* 0x000fe8000001160c */
[----:B------:R-:W-:Y:S01]  /*5dd0*/  @!P0 SEL R0, R3, R12, !P2 ;  /* 0x0000000c03008207 */ /* 0x000fe20005000000 */
[----:B------:R-:W-:Y:S03]  /*5de0*/  IMAD.MOV R12, RZ, RZ, -R3 ;  /* 0x000000ffff0c7224 */ /* 0x000fe600078e0a03 */
[----:B------:R-:W-:Y:S01]  /*5df0*/  @!P0 IADD3 R16, PT, PT, R17, -R0, RZ ;  /* 0x8000000011108210 */ /* 0x000fe20007ffe0ff */
[----:B------:R-:W-:Y:S01]  /*5e00*/  @!P0 IMAD R0, R11, R15, R0 ;  /* 0x0000000f0b008224 */ /* 0x000fe200078e0200 */
[----:B------:R-:W-:Y:S01]  /*5e10*/  IADD3 R11, PT, PT, -R9, RZ, RZ ;  /* 0x000000ff090b7210 */ /* 0x000fe20007ffe1ff */
[----:B------:R-:W-:Y:S02]  /*5e20*/  IMAD R13, R8, R12, R13 ;  /* 0x0000000c080d7224 */ /* 0x000fe400078e020d */
[----:B------:R-:W-:Y:S02]  /*5e30*/  @!P0 IMAD R9, R16, R2, R3 ;  /* 0x0000000210098224 */ /* 0x000fe400078e0203 */
[----:B------:R-:W-:Y:S02]  /*5e40*/  @!P0 IMAD.MOV.U32 R3, RZ, RZ, R0 ;  /* 0x000000ffff038224 */ /* 0x000fe400078e0000 */
[----:B------:R-:W-:Y:S02]  /*5e50*/  IMAD R10, R6, R11, R10 ;  /* 0x0000000b060a7224 */ /* 0x000fe400078e020a */
[----:B------:R-:W-:Y:S02]  /*5e60*/  IMAD R13, R3, R8, R13 ;  /* 0x00000008030d7224 */ /* 0x000fe400078e020d */
[----:B------:R-:W-:Y:S02]  /*5e70*/  IMAD R10, R9, R6, R10 ;  /* 0x00000006090a7224 */ /* 0x000fe400078e020a */
.L_x_118:
[----:B------:R-:W-:Y:S05]  /*5e80*/  BRA.U UP1, `(.L_x_119) ;  /* 0x0000000101107547 */ /* 0x000fea000b800000 */
[----:B------:R-:W-:Y:S04]  /*5e90*/  MOV R0, UR5 ;  /* 0x0000000500007c02 */ /* 0x000fe80008000f00 */
[----:B------:R-:W-:Y:S04]  /*5ea0*/  SHF.L.U32 R3, R0, 0x1f, RZ ;  /* 0x0000001f00037819 */ /* 0x000fe800000006ff */
[----:B------:R-:W2:Y:S02]  /*5eb0*/  SYNCS.PHASECHK.TRANS64.TRYWAIT P0, [UR13+0x368], R3 ;  /* 0x00036803ff0075a7 */ /* 0x000ea4000800110d */
[----:B--2---:R-:W-:Y:S05]  /*5ec0*/  @!P0 BRA `(.L_x_120) ;  /* 0x0000003400288947 */ /* 0x004fea0003800000 */
.L_x_119:
[----:B------:R-:W-:Y:S05]  /*5ed0*/  BRA.U !UP3, `(.L_x_121) ;  /* 0x000000010b347547 */ /* 0x000fea000b800000 */
[----:B------:R-:W-:Y:S01]  /*5ee0*/  UPLOP3.LUT UP0, UPT, UPT, UPT, UP2, 0x80, 0x8 ;  /* 0x000000000008789c */ /* 0x000fe20003f0f020 */
[----:B------:R-:W-:Y:S05]  /*5ef0*/  HFMA2 R42, -RZ, RZ, 0, 5.9604644775390625e-08 ;  /* 0x00000001ff2a7431 */ /* 0x000fea00000001ff */
[----:B------:R-:W-:Y:S05]  /*5f00*/  PLOP3.LUT P0, PT, PT, PT, UP0, 0x80, 0x8 ;  /* 0x000000000008781c */ /* 0x000fea0003f0f008 */
[----:B------:R-:W3:Y:S01]  /*5f10*/  @UP0 LDCU.64 UR10, c[0x0][0x888] ;  /* 0x00011100ff0a07ac */ /* 0x000ee20008000a00 */
[----:B------:R-:W-:Y:S04]  /*5f20*/  @UP0 UIMAD UR8, UR36, UR6, URZ ;  /* 0x00000006240802a4 */ /* 0x000fe8000f8e02ff */
[----:B---3--:R-:W-:Y:S06]  /*5f30*/  @UP0 UIMAD.WIDE UR10, UR8, 0x4, UR10 ;  /* 0x00000004080a08a5 */ /* 0x008fec000f8e020a */
[----:B------:R-:W-:Y:S02]  /*5f40*/  IMAD.U32 R14, RZ, RZ, UR10 ;  /* 0x0000000aff0e7e24 */ /* 0x000fe4000f8e00ff */
[----:B------:R-:W-:Y:S05]  /*5f50*/  IMAD.U32 R15, RZ, RZ, UR11 ;  /* 0x0000000bff0f7e24 */ /* 0x000fea000f8e00ff */
[----:B--2---:R-:W2:Y:S02]  /*5f60*/  @P0 LDG.E R0, desc[UR44][R14.64] ;  /* 0x0000002c0e000981 */ /* 0x004ea4000c1e1900 */
[----:B--2---:R-:W-:Y:S01]  /*5f70*/  @P0 R2UR UR38, R0 ;  /* 0x00000000002602ca */ /* 0x004fe200000e0000 */
[----:B------:R-:W-:Y:S05]  /*5f80*/  IMAD.MOV.U32 R0, RZ, RZ, 0x1 ;  /* 0x00000001ff007424 */ /* 0x000fea00078e00ff */
[----:B------:R-:W-:Y:S08]  /*5f90*/  @!P0 PRMT R42, R0, 0x7610, R42 ;  /* 0x00007610002a8816 */ /* 0x000ff0000000002a */
[----:B------:R-:W3:Y:S02]  /*5fa0*/  @!UP0 LDCU UR38, c[0x0][0x880] ;  /* 0x00011000ff2687ac */ /* 0x000ee40008000800 */
.L_x_121:
[----:B---3--:R-:W-:Y:S01]  /*5fb0*/  @!P4 FSETP.EQ.AND P5, PT, RZ, UR38, PT ;  /* 0x00000026ff00cc0b */ /* 0x008fe2000bfa2000 */
[----:B------:R-:W-:Y:S01]  /*5fc0*/  @!UPT UIADD3 URZ, UPT, UPT, URZ, URZ, URZ ;  /* 0x000000fffffff290 */ /* 0x000fe2000fffe0ff */
[----:B------:R-:W-:Y:S11]  /*5fd0*/  @!P4 BRA `(.L_x_122) ;  /* 0x000000000014c947 */ /* 0x000ff60003800000 */
[----:B------:R-:W-:Y:S02]  /*5fe0*/  LOP3.LUT P0, RZ, R42, 0xff, RZ, 0xc0, !PT ;  /* 0x000000ff2aff7812 */ /* 0x000fe4000780c0ff */
[----:B------:R-:W-:Y:S04]  /*5ff0*/  PLOP3.LUT P5, PT, PT, PT, UP0, 0x80, 0x8 ;  /* 0x000000000008781c */ /* 0x000fe80003faf008 */
[----:B------:R-:W-:Y:S07]  /*6000*/  PLOP3.LUT P5, PT, P5, PT, PT, 0x8, 0x80 ;  /* 0x000000000080781c */ /* 0x000fee0002fae170 */
[----:B------:R-:W-:Y:S11]  /*6010*/  @P0 FSETP.EQ.AND P5, PT, RZ, UR38, PT ;  /* 0x00000026ff000c0b */ /* 0x000ff6000bfa2000 */
[----:B------:R-:W-:Y:S02]  /*6020*/  @!UPT UIADD3 URZ, UPT, UPT, URZ, URZ, URZ ;  /* 0x000000fffffff290 */ /* 0x000fe4000fffe0ff */
.L_x_122:
[----:B------:R-:W3:Y:S01]  /*6030*/  LDC.64 R16, c[0x0][0xb10] ;  /* 0x0002c400ff107b82 */ /* 0x000ee20000000a00 */
[----:B------:R-:W-:Y:S01]  /*6040*/  ULEA UR14, UR16, UR13, 0x3 ;  /* 0x0000000d100e7291 */ /* 0x000fe2000f8e18ff */
[----:B------:R-:W-:Y:S01]  /*6050*/  SHF.L.U32 R11, R32, 0x1f, RZ ;  /* 0x0000001f200b7819 */ /* 0x000fe200000006ff */
[----:B------:R-:W-:Y:S01]  /*6060*/  VIADD R31, R31, 0x1 ;  /* 0x000000011f1f7836 */ /* 0x000fe20000000000 */
[----:B------:R-:W-:Y:S04]  /*6070*/  @P3 SHF.R.U32.HI R28, RZ, 0x10, R21 ;  /* 0x00000010ff1c3819 */ /* 0x000fe80000011615 */
[----:B------:R-:W5:Y:S02]  /*6080*/  LDC.64 R14, c[0x0][0xb18] ;  /* 0x0002c600ff0e7b82 */ /* 0x000f640000000a00 */
[----:B------:R-:W1:Y:S01]  /*6090*/  SYNCS.PHASECHK.TRANS64.TRYWAIT P4, [UR14+0x350], R11 ;  /* 0x0003500bff0075a7 */ /* 0x000e62000808110e */
[----:B---3--:R-:W-:Y:S05]  /*60a0*/  @!P1 IMAD.HI.U32 R12, R13, R16, RZ ;  /* 0x000000100d0c9227 */ /* 0x008fea00078e00ff */
[----:B--2---:R-:W2:Y:S01]  /*60b0*/  @!P1 LDC R0, c[0x0][0xb20] ;  /* 0x0002c800ff009b82 */ /* 0x004ea20000000800 */
[----:B------:R-:W-:Y:S01]  /*60c0*/  @!P1 SHF.R.U32.HI R12, RZ, R17, R12 ;  /* 0x00000011ff0c9219 */ /* 0x000fe2000001160c */
[----:B-----5:R-:W-:Y:S01]  /*60d0*/  @!P1 IMAD.HI.U32 R9, R10, R15, RZ ;  /* 0x0000000f0a099227 */ /* 0x020fe200078e00ff */
[----:B------:R-:W-:Y:S05]  /*60e0*/  @!P1 ISETP.NE.AND P0, PT, R14, 0x1, PT ;  /* 0x000000010e00980c */ /* 0x000fea0003f05270 */
[----:B------:R-:W3:Y:S01]  /*60f0*/  @!P1 LDC R3, c[0x0][0xb0c] ;  /* 0x0002c300ff039b82 */ /* 0x000ee20000000800 */
[----:B--2---:R-:W-:Y:S02]  /*6100*/  @!P1 SHF.R.U32.HI R9, RZ, R0, R9 ;  /* 0x00000000ff099219 */ /* 0x004fe40000011609 */
[----:B---3--:R-:W-:Y:S02]  /*6110*/  @!P1 ISETP.NE.AND P2, PT, R3, 0x1, PT ;  /* 0x000000010300980c */ /* 0x008fe40003f45270 */
[----:B------:R-:W-:Y:S02]  /*6120*/  @!P1 SEL R9, R10, R9, !P0 ;  /* 0x000000090a099207 */ /* 0x000fe40004000000 */
[----:B------:R-:W-:Y:S02]  /*6130*/  ELECT P0, URZ, PT ;  /* 0x0000000000ff782f */ /* 0x000fe40003800000 */
[----:B------:R-:W-:Y:S05]  /*6140*/  @!P1 SEL R12, R13, R12, !P2 ;  /* 0x0000000c0d0c9207 */ /* 0x000fea0005000000 */
[----:B------:R-:W-:Y:S02]  /*6150*/  @!P1 IMAD.IADD R0, R9, 0x1, -R12 ;  /* 0x0000000109009824 */ /* 0x000fe400078e0a0c */
[----:B------:R-:W-:Y:S02]  /*6160*/  @!P1 IMAD.IADD R9, R12, 0x1, -R9 ;  /* 0x000000010c099824 */ /* 0x000fe400078e0a09 */
[----:B------:R-:W-:Y:S02]  /*6170*/  @!P1 IMAD R13, R0, R3, R13 ;  /* 0x00000003000d9224 */ /* 0x000fe400078e020d */
[----:B------:R-:W-:Y:S01]  /*6180*/  @!P1 IMAD R10, R9, R14, R10 ;  /* 0x0000000e090a9224 */ /* 0x000fe200078e020a */
[----:B-1----:R-:W-:Y:S06]  /*6190*/  @!P4 BRA `(.L_x_123) ;  /* 0x00000030008cc947 */ /* 0x002fec0003800000 */
.L_x_272:
[----:B------:R-:W-:Y:S01]  /*61a0*/  PLOP3.LUT P5, PT, P5, P0, PT, 0xf2, 0x2f ;  /* 0x00000000002f781c */ /* 0x000fe20002fa1e72 */
[----:B------:R-:W-:Y:S01]  /*61b0*/  UMOV UR18, 0x0 ;  /* 0x0000000000127882 */ /* 0x000fe20000000000 */
[----:B------:R-:W-:Y:S01]  /*61c0*/  UMOV UR19, 0x10000000 ;  /* 0x1000000000137882 */ /* 0x000fe20000000000 */
[----:B------:R-:W-:Y:S01]  /*61d0*/  UMOV UR12, UR36 ;  /* 0x00000024000c7c82 */ /* 0x000fe20008000000 */
[----:B------:R-:W-:Y:S09]  /*61e0*/  @P3 R2UR UR36, R28 ;  /* 0x000000001c2432ca */ /* 0x000ff200000e0000 */
[----:B------:R-:W-:Y:S01]  /*61f0*/  @!P5 IADD3 R3, P0, PT, R34, 0x580, RZ ;  /* 0x000005802203d810 */ /* 0x000fe20007f1e0ff */
[----:B------:R-:W-:Y:S01]  /*6200*/  @!P5 IMAD.SHL.U32 R41, R41, 0x8, RZ ;  /* 0x000000082929d824 */ /* 0x000fe200078e00ff */
[----:B------:R-:W-:Y:S01]  /*6210*/  VOTEU.ALL UP1, P5 ;  /* 0x0000000000ff7886 */ /* 0x000fe20002820000 */
[----:B------:R-:W-:Y:S01]  /*6220*/  @!P5 IMAD.SHL.U32 R43, R43, 0x80, RZ ;  /* 0x000000802b2bd824 */ /* 0x000fe200078e00ff */
[----:B------:R-:W-:Y:S01]  /*6230*/  @!P5 R2UR UR9, R3 ;  /* 0x000000000309d2ca */ /* 0x000fe200000e0000 */
[----:B-1----:R-:W-:Y:S01]  /*6240*/  @!P5 IMAD.X R0, RZ, RZ, R35, P0 ;  /* 0x000000ffff00d224 */ /* 0x002fe200000e0623 */
[----:B------:R-:W-:Y:S01]  /*6250*/  @!P5 R2UR UR10, R41 ;  /* 0x00000000290ad2ca */ /* 0x000fe200000e0000 */
[----:B------:R-:W-:Y:S01]  /*6260*/  @!UP1 ULEA UR15, UR16, UR13, 0xb ;  /* 0x0000000d100f9291 */ /* 0x000fe2000f8e58ff */
[----:B------:R-:W-:Y:S01]  /*6270*/  @!P5 R2UR UR11, R43 ;  /* 0x000000002b0bd2ca */ /* 0x000fe200000e0000 */
[----:B------:R-:W-:Y:S01]  /*6280*/  UIADD3 UR16, UPT, UPT, UR16, 0x1, URZ ;  /* 0x0000000110107890 */ /* 0x000fe2000fffe0ff */
[----:B------:R-:W-:Y:S01]  /*6290*/  @!P5 R2UR UR8, R0 ;  /* 0x000000000008d2ca */ /* 0x000fe200000e0000 */
[----:B------:R-:W-:Y:S01]  /*62a0*/  IMAD.IADD R41, R10, 0x1, R29 ;  /* 0x000000010a297824 */ /* 0x000fe200078e021d */
[----:B------:R-:W-:Y:S01]  /*62b0*/  ISETP.NE.AND P0, PT, R31, 0x2, PT ;  /* 0x000000021f00780c */ /* 0x000fe20003f05270 */
[----:B------:R-:W-:Y:S03]  /*62c0*/  IMAD.IADD R43, R13, 0x1, R40 ;  /* 0x000000010d2b7824 */ /* 0x000fe600078e0228 */
[----:B------:R-:W-:Y:S01]  /*62d0*/  SEL R3, RZ, 0x1, P0 ;  /* 0x00000001ff037807 */ /* 0x000fe20000000000 */
[----:B------:R-:W-:Y:S01]  /*62e0*/  IMAD.U32 R14, RZ, RZ, UR9 ;  /* 0x00000009ff0e7e24 */ /* 0x000fe2000f8e00ff */
[----:B------:R-:W-:Y:S01]  /*62f0*/  UIADD3 UR9, UPT, UPT, UR14, 0x340, URZ ;  /* 0x000003400e097890 */ /* 0x000fe2000fffe0ff */
[----:B------:R-:W-:Y:S02]  /*6300*/  SEL R31, R31, RZ, P0 ;  /* 0x000000ff1f1f7207 */ /* 0x000fe40000000000 */
[----:B------:R-:W-:Y:S02]  /*6310*/  LOP3.LUT R30, R30, R3, RZ, 0x3c, !PT ;  /* 0x000000031e1e7212 */ /* 0x000fe400078e3cff */
[----:B------:R-:W-:Y:S01]  /*6320*/  IMAD.U32 R15, RZ, RZ, UR8 ;  /* 0x00000008ff0f7e24 */ /* 0x000fe2000f8e00ff */
[----:B------:R-:W-:Y:S01]  /*6330*/  @!P5 R2UR UR20, R14 ;  /* 0x000000000e14d2ca */ /* 0x000fe200000e0000 */
[----:B------:R-:W-:Y:S01]  /*6340*/  @!UP1 UIADD3 UR8, UPT, UPT, UR15, 0x480, URZ ;  /* 0x000004800f089890 */ /* 0x000fe2000fffe0ff */
[----:B------:R-:W-:Y:S02]  /*6350*/  VOTEU.ALL UP1, P5 ;  /* 0x0000000000ff7886 */ /* 0x000fe40002820000 */
[----:B------:R-:W-:Y:S01]  /*6360*/  @!P5 R2UR UR21, R15 ;  /* 0x000000000f15d2ca */ /* 0x000fe200000e0000 */
[----:B------:R-:W-:Y:S11]  /*6370*/  UPRMT UR15, UR4, 0x654, UR9 ;  /* 0x00000654040f7896 */ /* 0x000ff60008000009 */
[----:B------:R-:W-:Y:S01]  /*6380*/  @!UPT UIADD3 URZ, UPT, UPT, URZ, URZ, URZ ;  /* 0x000000fffffff290 */ /* 0x000fe2000fffe0ff */
[----:B------:R2:W-:Y:S01]  /*6390*/  @!UP1 UTMALDG.3D [UR8], [UR20], desc[UR18] ;  /* 0x00001208140095b4 */ /* 0x0005e20008011000 */
[----:B------:R2:W-:Y:S01]  /*63a0*/  @!P5 SYNCS.ARRIVE.TRANS64.RED.A0TR RZ, [UR14+0x340], R27 ;  /* 0x0003401bffffd9a7 */ /* 0x0005e2000830040e */
[----:B------:R-:W-:Y:S04]  /*63b0*/  UISETP.NE.AND UP1, UPT, UR16, 0x2, UPT ;  /* 0x000000021000788c */ /* 0x000fe8000bf25270 */
[----:B------:R-:W-:Y:S02]  /*63c0*/  USEL UR14, URZ, 0x1, UP1 ;  /* 0x00000001ff0e7887 */ /* 0x000fe40008800000 */
[----:B------:R-:W-:Y:S02]  /*63d0*/  USEL UR16, UR16, URZ, UP1 ;  /* 0x000000ff10107287 */ /* 0x000fe40008800000 */
[----:B------:R-:W-:Y:S02]  /*63e0*/  UPLOP3.LUT UP1, UPT, UPT, UPT, UPT, 0x80, 0x8 ;  /* 0x000000000008789c */ /* 0x000fe40003f2f070 */
[----:B------:R-:W-:Y:S01]  /*63f0*/  LOP3.LUT R32, R32, UR14, RZ, 0x3c, !PT ;  /* 0x0000000e20207c12 */ /* 0x000fe2000f8e3cff */
[----:B------:R-:W-:Y:S01]  /*6400*/  SYNCS.ARRIVE.TRANS64.RED.A1T0 RZ, [UR15], RZ ;  /* 0x000000ffffff79a7 */ /* 0x000fe2000810040f */
[----:B------:R-:W-:Y:S07]  /*6410*/  @P3 BRA `(.L_x_124) ;  /* 0xfffffff400983947 */ /* 0x000fee000383ffff */
[----:B------:R-:W-:Y:S01]  /*6420*/  UIADD3 UR13, UPT, UPT, UR13, 0x350, URZ ;  /* 0x000003500d0d7890 */ /* 0x000fe2000fffe0ff */
[----:B------:R-:W-:-:S03]  /*6430*/  SHF.L.U32 R3, R32, 0x1f, RZ ;  /* 0x0000001f20037819 */ /* 0x000fc600000006ff */
[----:B------:R-:W-:-:S09]  /*6440*/  ULEA UR4, UR16, UR13, 0x3 ;  /* 0x0000000d10047291 */ /* 0x000fd2000f8e18ff */
[----:B------:R-:W1:Y:S02]  /*6450*/  SYNCS.PHASECHK.TRANS64.TRYWAIT P0, [UR4], R3 ;  /* 0x00000003ff0075a7 */ /* 0x000e640008001104 */
[----:B-1----:R-:W-:Y:S05]  /*6460*/  @!P0 BRA `(.L_x_125) ;  /* 0x0000002c00f08947 */ /* 0x002fea0003800000 */
.L_x_274:
        /* <DEDUP_REMOVED lines=8> */
.L_x_126:
[----:B-1----:R1:W3:Y:S02]  /*64f0*/  SYNCS.PHASECHK.TRANS64.TRYWAIT P0, [R0+URZ], R3 ;  /* 0x00000003000075a7 */ /* 0x0022e400080011ff */
[----:B---3--:R-:W-:Y:S05]  /*6500*/  @!P0 NANOSLEEP.SYNCS 0x989680 ;  /* 0x009896800000895d */ /* 0x008fea0003900000 */
[----:B------:R-:W3:Y:S02]  /*6510*/  @!P0 SYNCS.PHASECHK.TRANS64 P0, [R0+URZ], R3 ;  /* 0x00000003000085a7 */ /* 0x000ee400080010ff */
[----:B--23--:R-:W-:Y:S05]  /*6520*/  @P0 EXIT ;  /* 0x000000000000094d */ /* 0x00cfea0003800000 */
[----:B------:R-:W-:Y:S05]  /*6530*/  BRA `(.L_x_126) ;  /* 0xfffffffc00ec7947 */ /* 0x000fea000383ffff */
.L_x_116:
[----:B------:R-:W-:-:S06]  /*6540*/  UISETP.GE.AND UP1, UPT, UR8, 0x4, UPT ;  /* 0x000000040800788c */ /* 0x000fcc000bf26270 */
[----:B------:R-:W-:-:S13]  /*6550*/  PLOP3.LUT P0, PT, PT, PT, UP1, 0x80, 0x8 ;  /* 0x000000000008781c */ /* 0x000fda0003f0f018 */
[----:B------:R-:W-:Y:S05]  /*6560*/  @!P0 EXIT ;  /* 0x000000000000894d */ /* 0x000fea0003800000 */
[----:B------:R-:W-:Y:S01]  /*6570*/  BAR.SYNC.DEFER_BLOCKING 0x6, 0xa0 ;  /* 0x0182800000007b1d */ /* 0x000fe20000010000 */
[C---:B------:R-:W-:Y:S01]  /*6580*/  IMAD.U32 R26, R57.reuse, 0x10000, RZ ;  /* 0x00010000391a7824 */ /* 0x040fe200078e00ff */
[----:B------:R-:W-:Y:S01]  /*6590*/  LOP3.LUT R56, R0, 0x60, R57, 0xf8, !PT ;  /* 0x0000006000387812 */ /* 0x000fe200078ef839 */
[----:B------:R-:W-:Y:S01]  /*65a0*/  HFMA2 R55, -RZ, RZ, 0, 5.9604644775390625e-08 ;  /* 0x00000001ff377431 */ /* 0x000fe200000001ff */
[----:B------:R-:W-:Y:S01]  /*65b0*/  LOP3.LUT R57, R57, 0x60, RZ, 0xc0, !PT ;  /* 0x0000006039397812 */ /* 0x000fe200078ec0ff */
[----:B------:R-:W-:Y:S01]  /*65c0*/  IMAD.MOV.U32 R54, RZ, RZ, RZ ;  /* 0x000000ffff367224 */ /* 0x000fe200078e00ff */
[----:B------:R-:W-:Y:S02]  /*65d0*/  UMOV UR5, 0x400 ;  /* 0x0000040000057882 */ /* 0x000fe40000000000 */
[----:B------:R-:W1:Y:S01]  /*65e0*/  LDC R49, c[0x0][0x370] ;  /* 0x0000dc00ff317b82 */ /* 0x000e620000000800 */
[----:B------:R-:W-:Y:S01]  /*65f0*/  ULEA UR5, UR4, UR5, 0x18 ;  /* 0x0000000504057291 */ /* 0x000fe2000f8ec0ff */
[----:B------:R-:W-:Y:S01]  /*6600*/  LOP3.LUT R26, R26, 0x600000, RZ, 0xc0, !PT ;  /* 0x006000001a1a7812 */ /* 0x000fe200078ec0ff */
[----:B------:R-:W-:Y:S01]  /*6610*/  IMAD.MOV.U32 R53, RZ, RZ, RZ ;  /* 0x000000ffff357224 */ /* 0x000fe200078e00ff */
[----:B------:R-:W-:Y:S01]  /*6620*/  MOV R61, RZ ;  /* 0x000000ff003d7202 */ /* 0x000fe20000000f00 */
[----:B------:R-:W2:Y:S01]  /*6630*/  LDCU.64 UR54, c[0x0][0x348] ;  /* 0x00006900ff3677ac */ /* 0x000ea20008000a00 */
[----:B------:R-:W-:-:S02]  /*6640*/  SHF.L.U32 R56, R56, 0x4, RZ ;  /* 0x0000000438387819 */ /* 0x000fc400000006ff */
[----:B------:R-:W4:Y:S01]  /*6650*/  LDC R24, c[0x0][0xb0c] ;  /* 0x0002c300ff187b82 */ /* 0x000f220000000800 */
[----:B------:R-:W1:Y:S01]  /*6660*/  LDCU.64 UR40, c[0x0][0x888] ;  /* 0x00011100ff2877ac */ /* 0x000e620008000a00 */
[----:B------:R-:W1:Y:S06]  /*6670*/  LDCU.64 UR42, c[0x0][0x890] ;  /* 0x00011200ff2a77ac */ /* 0x000e6c0008000a00 */
[----:B------:R-:W1:Y:S01]  /*6680*/  LDC R48, c[0x0][0xb20] ;  /* 0x0002c800ff307b82 */ /* 0x000e620000000800 */
[----:B------:R-:W3:Y:S01]  /*6690*/  LDS R3, [UR5+0x420] ;  /* 0x00042005ff037984 */ /* 0x000ee20008000800 */
[----:B------:R-:W-:Y:S01]  /*66a0*/  UMOV UR37, URZ ;  /* 0x000000ff00257c82 */ /* 0x000fe20008000000 */
[----:B------:R-:W-:Y:S01]  /*66b0*/  UMOV UR50, URZ ;  /* 0x000000ff00327c82 */ /* 0x000fe20008000000 */
[----:B------:R-:W-:Y:S01]  /*66c0*/  UMOV UR49, URZ ;  /* 0x000000ff00317c82 */ /* 0x000fe20008000000 */
[----:B------:R-:W-:-:S03]  /*66d0*/  UMOV UR48, URZ ;  /* 0x000000ff00307c82 */ /* 0x000fc60008000000 */
[----:B------:R-:W1:Y:S08]  /*66e0*/  LDC R22, c[0x0][0xb30] ;  /* 0x0002cc00ff167b82 */ /* 0x000e700000000800 */
[----:B------:R-:W1:Y:S08]  /*66f0*/  LDC.64 R38, c[0x0][0xb10] ;  /* 0x0002c400ff267b82 */ /* 0x000e700000000a00 */
[----:B------:R-:W1:Y:S08]  /*6700*/  LDC.64 R18, c[0x0][0xb18] ;  /* 0x0002c600ff127b82 */ /* 0x000e700000000a00 */
[----:B------:R-:W1:Y:S08]  /*6710*/  LDC.64 R16, c[0x0][0xb28] ;  /* 0x0002ca00ff107b82 */ /* 0x000e700000000a00 */
[----:B------:R-:W1:Y:S01]  /*6720*/  LDC.64 R36, c[0x0][0x8b0] ;  /* 0x00022c00ff247b82 */ /* 0x000e620000000a00 */
[----:B---3--:R-:W-:-:S07]  /*6730*/  IMAD.IADD R26, R3, 0x1, R26 ;  /* 0x00000001031a7824 */ /* 0x008fce00078e021a */
[----:B------:R-:W3:Y:S08]  /*6740*/  LDC.64 R30, c[0x0][0x8a8] ;  /* 0x00022a00ff1e7b82 */ /* 0x000ef00000000a00 */
[----:B--2-4-:R-:W1:Y:S02]  /*6750*/  LDC R50, c[0x0][0x374] ;  /* 0x0000dd00ff327b82 */ /* 0x014e640000000800 */
.L_x_142:
[----:B--2---:R-:W2:Y:S01]  /*6760*/  S2UR UR46, SR_CgaCtaId ;  /* 0x00000000002e79c3 */ /* 0x004ea20000008800 */
[----:B------:R-:W-:Y:S01]  /*6770*/  UMOV UR39, 0x400 ;  /* 0x0000040000277882 */ /* 0x000fe20000000000 */
[----:B------:R-:W-:Y:S01]  /*6780*/  SHF.L.U32 R3, R53, 0x1f, RZ ;  /* 0x0000001f35037819 */ /* 0x000fe200000006ff */
[----:B--2---:R-:W-:Y:S06]  /*6790*/  ULEA UR39, UR46, UR39, 0x18 ;  /* 0x000000272e277291 */ /* 0x004fec000f8ec0ff */
[C---:B------:R-:W-:Y:S02]  /*67a0*/  LEA R0, R61.reuse, UR39, 0x3 ;  /* 0x000000273d007c11 */ /* 0x040fe4000f8e18ff */
[----:B------:R-:W-:Y:S02]  /*67b0*/  LEA R12, R61, UR39, 0x4 ;  /* 0x000000273d0c7c11 */ /* 0x000fe4000f8e20ff */
[----:B------:R-:W2:Y:S02]  /*67c0*/  SYNCS.PHASECHK.TRANS64.TRYWAIT P0, [R0+URZ+0x370], R3 ;  /* 0x00037003000075a7 */ /* 0x000ea400080011ff */
[----:B-12---:R-:W-:Y:S05]  /*67d0*/  @!P0 BRA `(.L_x_127) ;  /* 0x0000002c002c8947 */ /* 0x006fea0003800000 */
.L_x_275:
[----:B------:R-:W-:Y:S01]  /*67e0*/  ISETP.GE.AND P0, PT, R2, 0x1, PT ;  /* 0x000000010200780c */ /* 0x000fe20003f06270 */
[----:B------:R-:W4:Y:S01]  /*67f0*/  LDS.128 R12, [R12+0x400] ;  /* 0x000400000c0c7984 */ /* 0x000f220000000c00 */
[----:B-1----:R-:W-:Y:S01]  /*6800*/  ISETP.NE.U32.AND P3, PT, R36, RZ, PT ;  /* 0x000000ff2400720c */ /* 0x002fe20003f65070 */
[----:B--2---:R-:W-:Y:S01]  /*6810*/  VIADD R0, R0, 0x380 ;  /* 0x0000038000007836 */ /* 0x004fe20000000000 */
[----:B------:R-:W-:Y:S04]  /*6820*/  UISETP.NE.AND UP0, UPT, UR52, URZ, UPT ;  /* 0x000000ff3400728c */ /* 0x000fe8000bf05270 */
[----:B------:R-:W-:Y:S01]  /*6830*/  PRMT R0, RZ, 0x654, R0 ;  /* 0x00000654ff007816 */ /* 0x000fe20000000000 */
[----:B------:R-:W-:Y:S01]  /*6840*/  @!PT LDS RZ, [RZ] ;  /* 0x00000000fffff984 */ /* 0x000fe20000000800 */
[----:B------:R-:W-:Y:S01]  /*6850*/  @!PT LDS RZ, [RZ] ;  /* 0x00000000fffff984 */ /* 0x000fe20000000800 */
[----:B------:R-:W-:Y:S01]  /*6860*/  @!PT LDS RZ, [RZ] ;  /* 0x00000000fffff984 */ /* 0x000fe20000000800 */
[----:B------:R-:W-:Y:S01]  /*6870*/  @!PT LDS RZ, [RZ] ;  /* 0x00000000fffff984 */ /* 0x000fe20000000800 */
[----:B------:R1:W-:Y:S06]  /*6880*/  MEMBAR.ALL.CTA ;  /* 0x0000000000007992 */ /* 0x0003ec0000008000 */
[----:B-1----:R-:W1:Y:S01]  /*6890*/  FENCE.VIEW.ASYNC.S ;  /* 0x00000000000073c6 */ /* 0x002e620000000000 */
[----:B------:R-:W-:Y:S01]  /*68a0*/  PLOP3.LUT P2, PT, PT, PT, UP0, 0x80, 0x8 ;  /* 0x000000000008781c */ /* 0x000fe20003f4f008 */
[----:B-1----:R1:W-:Y:S01]  /*68b0*/  SYNCS.ARRIVE.TRANS64.RED.A1T0 RZ, [R0+URZ], RZ ;  /* 0x000000ff00ff79a7 */ /* 0x0023e200081004ff */
[----:B----4-:R-:W-:Y:S04]  /*68c0*/  LOP3.LUT P6, RZ, R14, 0x1, RZ, 0xc0, !PT ;  /* 0x000000010eff7812 */ /* 0x010fe800078cc0ff */
[----:B------:R-:W-:Y:S09]  /*68d0*/  P2R R58, PR, RZ, 0x40 ;  /* 0x00000040ff3a7803 */ /* 0x000ff20000000000 */
[----:B------:R-:W-:Y:S02]  /*68e0*/  @P6 MOV R25, R12 ;  /* 0x0000000c00196202 */ /* 0x000fe40000000f00 */
[----:B------:R-:W-:Y:S01]  /*68f0*/  @P6 LOP3.LUT R23, R13, 0xffff, RZ, 0xc0, !PT ;  /* 0x0000ffff0d176812 */ /* 0x000fe200078ec0ff */
[----:B-1----:R-:W-:Y:S06]  /*6900*/  @!P0 BRA `(.L_x_128) ;  /* 0x0000000000a48947 */ /* 0x002fec0003800000 */
[----:B------:R-:W-:Y:S01]  /*6910*/  IMAD.HI.U32 R11, R50, R19, RZ ;  /* 0x00000013320b7227 */ /* 0x000fe200078e00ff */
[----:B------:R-:W-:Y:S02]  /*6920*/  ISETP.NE.AND P0, PT, R18, 0x1, PT ;  /* 0x000000011200780c */ /* 0x000fe40003f05270 */
[----:B------:R-:W-:Y:S01]  /*6930*/  ISETP.NE.AND P1, PT, R2, 0x1, PT ;  /* 0x000000010200780c */ /* 0x000fe20003f25270 */
[----:B------:R-:W-:Y:S01]  /*6940*/  IMAD.HI.U32 R10, R49, R38, RZ ;  /* 0x00000026310a7227 */ /* 0x000fe200078e00ff */
[----:B------:R-:W-:Y:S02]  /*6950*/  SHF.R.U32.HI R11, RZ, R48, R11 ;  /* 0x00000030ff0b7219 */ /* 0x000fe4000001160b */
[----:B------:R-:W-:Y:S01]  /*6960*/  ISETP.NE.AND P4, PT, R24, 0x1, PT ;  /* 0x000000011800780c */ /* 0x000fe20003f85270 */
[----:B------:R-:W-:Y:S01]  /*6970*/  IMAD.HI.U32 R28, R25, R38, RZ ;  /* 0x00000026191c7227 */ /* 0x000fe200078e00ff */
[----:B------:R-:W-:Y:S02]  /*6980*/  SHF.R.U32.HI R10, RZ, R39, R10 ;  /* 0x00000027ff0a7219 */ /* 0x000fe4000001160a */
[----:B------:R-:W-:Y:S01]  /*6990*/  SEL R3, R50, R11, !P0 ;  /* 0x0000000b32037207 */ /* 0x000fe20004000000 */
[----:B------:R-:W-:Y:S01]  /*69a0*/  IMAD.HI.U32 R11, R23, R19, RZ ;  /* 0x00000013170b7227 */ /* 0x000fe200078e00ff */
[----:B------:R-:W-:Y:S02]  /*69b0*/  SEL R7, R49, R10, !P4 ;  /* 0x0000000a31077207 */ /* 0x000fe40006000000 */
[----:B------:R-:W-:Y:S01]  /*69c0*/  SHF.R.U32.HI R28, RZ, R39, R28 ;  /* 0x00000027ff1c7219 */ /* 0x000fe2000001161c */
[-C--:B------:R-:W-:Y:S04]  /*69d0*/  IMAD.HI.U32 R10, R3, R16.reuse, RZ ;  /* 0x00000010030a7227 */ /* 0x080fe800078e00ff */
[----:B------:R-:W-:Y:S01]  /*69e0*/  IMAD.HI.U32 R20, R7, R16, RZ ;  /* 0x0000001007147227 */ /* 0x000fe200078e00ff */
[-C--:B------:R-:W-:Y:S02]  /*69f0*/  @P1 SHF.R.U32.HI R3, RZ, R17.reuse, R10 ;  /* 0x00000011ff031219 */ /* 0x080fe4000001160a */
[----:B------:R-:W-:Y:S02]  /*6a00*/  SHF.R.U32.HI R10, RZ, R48, R11 ;  /* 0x00000030ff0a7219 */ /* 0x000fe4000001160b */
[----:B------:R-:W-:Y:S01]  /*6a10*/  @P1 SHF.R.U32.HI R7, RZ, R17, R20 ;  /* 0x00000011ff071219 */ /* 0x000fe20000011614 */
[C---:B------:R-:W-:Y:S01]  /*6a20*/  IMAD R4, R2.reuse, R3, RZ ;  /* 0x0000000302047224 */ /* 0x040fe200078e02ff */
[----:B------:R-:W-:Y:S02]  /*6a30*/  SEL R5, R23, R10, !P0 ;  /* 0x0000000a17057207 */ /* 0x000fe40004000000 */
[----:B------:R-:W-:Y:S01]  /*6a40*/  SEL R3, R25, R28, !P4 ;  /* 0x0000001c19037207 */ /* 0x000fe20006000000 */
[----:B------:R-:W-:Y:S01]  /*6a50*/  IMAD R6, R2, R7, RZ ;  /* 0x0000000702067224 */ /* 0x000fe200078e02ff */
[C---:B------:R-:W-:Y:S01]  /*6a60*/  ISETP.GE.AND P0, PT, R5.reuse, R4, PT ;  /* 0x000000040500720c */ /* 0x040fe20003f06270 */
[----:B------:R-:W-:Y:S03]  /*6a70*/  IMAD.HI.U32 R8, R5, R16, RZ ;  /* 0x0000001005087227 */ /* 0x000fe600078e00ff */
[----:B------:R-:W-:Y:S01]  /*6a80*/  ISETP.GE.OR P0, PT, R3, R6, P0 ;  /* 0x000000060300720c */ /* 0x000fe20000706670 */
[----:B------:R-:W-:Y:S01]  /*6a90*/  IMAD.MOV R6, RZ, RZ, -R3 ;  /* 0x000000ffff067224 */ /* 0x000fe200078e0a03 */
[-C--:B------:R-:W-:Y:S03]  /*6aa0*/  SHF.R.U32.HI R8, RZ, R17.reuse, R8 ;  /* 0x00000011ff087219 */ /* 0x080fe60000011608 */
[----:B------:R-:W-:Y:S01]  /*6ab0*/  IMAD R25, R24, R6, R25 ;  /* 0x0000000618197224 */ /* 0x000fe200078e0219 */
[----:B------:R-:W-:Y:S05]  /*6ac0*/  SEL R9, R5, R8, !P1 ;  /* 0x0000000805097207 */ /* 0x000fea0004800000 */
[----:B------:R-:W-:Y:S02]  /*6ad0*/  IMAD.MOV R8, RZ, RZ, -R9 ;  /* 0x000000ffff087224 */ /* 0x000fe400078e0a09 */
[C---:B------:R-:W-:Y:S04]  /*6ae0*/  @!P0 IMAD.HI.U32 R4, R3.reuse, R16, RZ ;  /* 0x0000001003048227 */ /* 0x040fe800078e00ff */
[----:B------:R-:W-:Y:S01]  /*6af0*/  IMAD R8, R2, R8, R5 ;  /* 0x0000000802087224 */ /* 0x000fe200078e0205 */
[----:B------:R-:W-:Y:S04]  /*6b00*/  @!P0 SHF.R.U32.HI R4, RZ, R17, R4 ;  /* 0x00000011ff048219 */ /* 0x000fe80000011604 */
[----:B------:R-:W-:Y:S02]  /*6b10*/  @!P0 SEL R0, R3, R4, !P1 ;  /* 0x0000000403008207 */ /* 0x000fe40004800000 */
[----:B------:R-:W-:Y:S02]  /*6b20*/  IADD3 R4, PT, PT, -R5, RZ, RZ ;  /* 0x000000ff05047210 */ /* 0x000fe40007ffe1ff */
[----:B------:R-:W-:Y:S01]  /*6b30*/  @!P0 IADD3 R9, PT, PT, R9, -R0, RZ ;  /* 0x8000000009098210 */ /* 0x000fe20007ffe0ff */
[----:B------:R-:W-:Y:S02]  /*6b40*/  @!P0 IMAD R0, R7, R8, R0 ;  /* 0x0000000807008224 */ /* 0x000fe400078e0200 */
[----:B------:R-:W-:Y:S02]  /*6b50*/  IMAD R23, R18, R4, R23 ;  /* 0x0000000412177224 */ /* 0x000fe400078e0217 */
[----:B------:R-:W-:Y:S02]  /*6b60*/  @!P0 IMAD R5, R9, R2, R3 ;  /* 0x0000000209058224 */ /* 0x000fe400078e0203 */
[----:B------:R-:W-:Y:S04]  /*6b70*/  @!P0 IMAD.MOV.U32 R3, RZ, RZ, R0 ;  /* 0x000000ffff038224 */ /* 0x000fe800078e0000 */
[----:B------:R-:W-:Y:S02]  /*6b80*/  IMAD R25, R3, R24, R25 ;  /* 0x0000001803197224 */ /* 0x000fe400078e0219 */
[----:B------:R-:W-:Y:S02]  /*6b90*/  IMAD R23, R5, R18, R23 ;  /* 0x0000001205177224 */ /* 0x000fe400078e0217 */
.L_x_128:
[----:B------:R-:W-:Y:S01]  /*6ba0*/  UISETP.NE.U32.AND UP2, UPT, UR42, URZ, UPT ;  /* 0x000000ff2a00728c */ /* 0x000fe2000bf45070 */
[----:B------:R-:W-:Y:S03]  /*6bb0*/  ISETP.NE.AND.EX P3, PT, R37, RZ, PT, P3 ;  /* 0x000000ff2500720c */ /* 0x000fe60003f65330 */
[----:B------:R-:W-:Y:S09]  /*6bc0*/  UISETP.NE.AND.EX UP2, UPT, UR43, URZ, UPT, UP2 ;  /* 0x000000ff2b00728c */ /* 0x000ff2000bf45320 */
[----:B------:R-:W-:Y:S05]  /*6bd0*/  BRA.U !UP2, `(.L_x_129) ;  /* 0x000000010a387547 */ /* 0x000fea000b800000 */
[----:B------:R-:W-:Y:S01]  /*6be0*/  UISETP.NE.U32.AND UP0, UPT, UR40, URZ, UPT ;  /* 0x000000ff2800728c */ /* 0x000fe2000bf05070 */
[----:B------:R-:W-:Y:S03]  /*6bf0*/  HFMA2 R42, -RZ, RZ, 0, 5.9604644775390625e-08 ;  /* 0x00000001ff2a7431 */ /* 0x000fe600000001ff */
[----:B------:R-:W-:Y:S06]  /*6c00*/  UISETP.NE.AND.EX UP0, UPT, UR41, URZ, UPT, UP0 ;  /* 0x000000ff2900728c */ /* 0x000fec000bf05300 */
[----:B------:R-:W-:Y:S05]  /*6c10*/  PLOP3.LUT P0, PT, PT, PT, UP0, 0x80, 0x8 ;  /* 0x000000000008781c */ /* 0x000fea0003f0f008 */
[----:B------:R-:W1:Y:S01]  /*6c20*/  @UP0 LDCU.64 UR6, c[0x0][0x888] ;  /* 0x00011100ff0607ac */ /* 0x000e620008000a00 */
[----:B------:R-:W-:Y:S04]  /*6c30*/  @UP0 UIMAD UR4, UR36, UR42, URZ ;  /* 0x0000002a240402a4 */ /* 0x000fe8000f8e02ff */
[----:B-1----:R-:W-:Y:S06]  /*6c40*/  @UP0 UIMAD.WIDE UR6, UR4, 0x4, UR6 ;  /* 0x00000004040608a5 */ /* 0x002fec000f8e0206 */
[----:B------:R-:W-:Y:S02]  /*6c50*/  IMAD.U32 R4, RZ, RZ, UR6 ;  /* 0x00000006ff047e24 */ /* 0x000fe4000f8e00ff */
[----:B------:R-:W-:Y:S05]  /*6c60*/  IMAD.U32 R5, RZ, RZ, UR7 ;  /* 0x00000007ff057e24 */ /* 0x000fea000f8e00ff */
[----:B------:R-:W2:Y:S02]  /*6c70*/  @P0 LDG.E R0, desc[UR44][R4.64] ;  /* 0x0000002c04000981 */ /* 0x000ea4000c1e1900 */
[----:B--2---:R-:W-:Y:S01]  /*6c80*/  @P0 R2UR UR38, R0 ;  /* 0x00000000002602ca */ /* 0x004fe200000e0000 */
[----:B------:R-:W-:Y:S05]  /*6c90*/  IMAD.MOV.U32 R0, RZ, RZ, 0x1 ;  /* 0x00000001ff007424 */ /* 0x000fea00078e00ff */
[----:B------:R-:W-:Y:S08]  /*6ca0*/  @!P0 PRMT R42, R0, 0x7610, R42 ;  /* 0x00007610002a8816 */ /* 0x000ff0000000002a */
[----:B------:R-:W1:Y:S02]  /*6cb0*/  @!UP0 LDCU UR38, c[0x0][0x880] ;  /* 0x00011000ff2687ac */ /* 0x000e640008000800 */
.L_x_129:
[----:B------:R-:W-:Y:S05]  /*6cc0*/  @!P3 BRA `(.L_x_130) ;  /* 0x000000000020b947 */ /* 0x000fea0003800000 */
[----:B---3--:R-:W-:Y:S04]  /*6cd0*/  ISETP.NE.U32.AND P0, PT, R30, RZ, PT ;  /* 0x000000ff1e00720c */ /* 0x008fe80003f05070 */
[----:B------:R-:W-:Y:S11]  /*6ce0*/  ISETP.NE.AND.EX P0, PT, R31, RZ, PT, P0 ;  /* 0x000000ff1f00720c */ /* 0x000ff60003f05300 */
[----:B------:R-:W-:Y:S02]  /*6cf0*/  @!UPT UIADD3 URZ, UPT, UPT, URZ, URZ, URZ ;  /* 0x000000fffffff290 */ /* 0x000fe4000fffe0ff */
[----:B------:R-:W2:Y:S01]  /*6d00*/  @P0 LDC.64 R4, c[0x0][0x8a8] ;  /* 0x00022a00ff040b82 */ /* 0x000ea20000000a00 */
[----:B------:R-:W-:Y:S04]  /*6d10*/  @P0 IMAD R0, R36, UR36, RZ ;  /* 0x0000002424000c24 */ /* 0x000fe8000f8e02ff */
[----:B--2---:R-:W-:Y:S05]  /*6d20*/  @P0 IMAD.WIDE R4, R0, 0x4, R4 ;  /* 0x0000000400040825 */ /* 0x004fea00078e0204 */
[----:B-----5:R2:W5:Y:S02]  /*6d30*/  @P0 LDG.E R27, desc[UR44][R4.64] ;  /* 0x0000002c041b0981 */ /* 0x020564000c1e1900 */
[----:B--2---:R-:W4:Y:S02]  /*6d40*/  @!P0 LDC R27, c[0x0][0x8a0] ;  /* 0x00022800ff1b8b82 */ /* 0x004f240000000800 */
.L_x_130:
[----:B------:R-:W2:Y:S01]  /*6d50*/  LDC.64 R4, c[0x0][0xb10] ;  /* 0x0002c400ff047b82 */ /* 0x000ea20000000a00 */
[----:B------:R-:W-:Y:S01]  /*6d60*/  UISETP.NE.AND UP4, UPT, UR52, URZ, UPT ;  /* 0x000000ff3400728c */ /* 0x000fe2000bf85270 */
[----:B-1----:R-:W-:Y:S01]  /*6d70*/  @P2 FSETP.NEU.AND P1, PT, RZ, UR38, PT ;  /* 0x00000026ff002c0b */ /* 0x002fe2000bf2d000 */
[----:B------:R-:W-:Y:S01]  /*6d80*/  UPLOP3.LUT UP0, UPT, UPT, UPT, UPT, 0x40, 0x4 ;  /* 0x000000000004789c */ /* 0x000fe20003f0e870 */
[----:B------:R-:W-:Y:S01]  /*6d90*/  @P2 LOP3.LUT P0, RZ, R42, 0xff, RZ, 0xc0, !PT ;  /* 0x000000ff2aff2812 */ /* 0x000fe2000780c0ff */
[----:B------:R-:W-:Y:S03]  /*6da0*/  USHF.L.U32 UR4, UR37, 0x3, URZ ;  /* 0x0000000325047899 */ /* 0x000fe600080006ff */
[----:B------:R-:W1:Y:S01]  /*6db0*/  LDC.64 R6, c[0x0][0xb18] ;  /* 0x0002c600ff067b82 */ /* 0x000e620000000a00 */
[----:B------:R-:W-:Y:S01]  /*6dc0*/  LOP3.LUT R9, R55, 0x1, RZ, 0x3c, !PT ;  /* 0x0000000137097812 */ /* 0x000fe200078e3cff */
[----:B------:R-:W-:Y:S01]  /*6dd0*/  USHF.L.U32 UR47, UR50, 0xb, URZ ;  /* 0x0000000b322f7899 */ /* 0x000fe200080006ff */
[----:B------:R-:W-:Y:S01]  /*6de0*/  SHF.L.U32 R11, R54, 0x1f, RZ ;  /* 0x0000001f360b7819 */ /* 0x000fe200000006ff */
[----:B------:R-:W-:Y:S01]  /*6df0*/  VIADD R61, R61, 0x1 ;  /* 0x000000013d3d7836 */ /* 0x000fe20000000000 */
[----:B------:R-:W-:Y:S01]  /*6e00*/  @P6 SHF.R.U32.HI R52, RZ, 0x10, R13 ;  /* 0x00000010ff346819 */ /* 0x000fe2000001160d */
[----:B------:R-:W3:Y:S01]  /*6e10*/  @UP4 LDCU.64 UR6, c[0x0][0x888] ;  /* 0x00011100ff0647ac */ /* 0x000ee20008000a00 */
[----:B------:R-:W-:Y:S01]  /*6e20*/  IMAD.U32 R8, RZ, RZ, UR4 ;  /* 0x00000004ff087e24 */ /* 0x000fe2000f8e00ff */
[----:B------:R-:W-:Y:S01]  /*6e30*/  CS2R R34, SRZ ;  /* 0x0000000000227805 */ /* 0x000fe2000001ff00 */
[----:B------:R-:W-:Y:S01]  /*6e40*/  IMAD.U32 R13, RZ, RZ, UR47 ;  /* 0x0000002fff0d7e24 */ /* 0x000fe2000f8e00ff */
[----:B------:R-:W-:Y:S01]  /*6e50*/  CS2R R32, SRZ ;  /* 0x0000000000207805 */ /* 0x000fe2000001ff00 */
[----:B------:R-:W-:Y:S01]  /*6e60*/  VIADD R28, R26, UR4 ;  /* 0x000000041a1c7c36 */ /* 0x000fe20008000000 */
[----:B------:R-:W-:Y:S01]  /*6e70*/  @UP4 UPLOP3.LUT UP0, UPT, UPT, UPT, UP2, 0x80, 0x8 ;  /* 0x000000000008489c */ /* 0x000fe20003f0f020 */
[----:B------:R-:W-:Y:S01]  /*6e80*/  @P2 VOTEU.ANY UP1, P1 ;  /* 0x0000000000ff2886 */ /* 0x000fe20000820100 */
[----:B------:R-:W-:Y:S01]  /*6e90*/  @UP4 USEL UR5, URZ, 0xffffffff, UP1 ;  /* 0xffffffffff054887 */ /* 0x000fe20008800000 */
[----:B------:R-:W-:Y:S01]  /*6ea0*/  IADD3 R60, PT, PT, R56, UR39, R13 ;  /* 0x00000027383c7c10 */ /* 0x000fe2000fffe00d */
[----:B------:R-:W-:Y:S01]  /*6eb0*/  @P2 VOTEU.ANY UP1, P0 ;  /* 0x0000000000ff2886 */ /* 0x000fe20000020100 */
[----:B------:R-:W-:Y:S01]  /*6ec0*/  ISETP.NE.AND P0, PT, R22, 0x1, PT ;  /* 0x000000011600780c */ /* 0x000fe20003f05270 */
[----:B------:R-:W-:Y:S02]  /*6ed0*/  UIADD3 UR53, UPT, UPT, UR39, UR4, URZ ;  /* 0x0000000427357290 */ /* 0x000fe4000fffe0ff */
[----:B---3--:R-:W-:Y:S04]  /*6ee0*/  @UP4 UISETP.NE.U32.AND UP3, UPT, UR6, URZ, UPT ;  /* 0x000000ff0600428c */ /* 0x008fe8000bf65070 */
[----:B------:R-:W-:Y:S06]  /*6ef0*/  @UP4 UISETP.NE.AND.EX UP3, UPT, UR7, URZ, UPT, UP3 ;  /* 0x000000ff0700428c */ /* 0x000fec000bf65330 */
[----:B------:R-:W3:Y:S01]  /*6f00*/  @!P0 LDC R0, c[0x0][0xb20] ;  /* 0x0002c800ff008b82 */ /* 0x000ee20000000800 */
[----:B------:R-:W-:Y:S01]  /*6f10*/  @UP4 USEL UR6, URZ, 0xffffffff, UP3 ;  /* 0xffffffffff064887 */ /* 0x000fe20009800000 */
[----:B--2---:R-:W-:Y:S01]  /*6f20*/  @!P0 IMAD.HI.U32 R4, R25, R4, RZ ;  /* 0x0000000419048227 */ /* 0x004fe200078e00ff */
[----:B-1----:R-:W-:Y:S05]  /*6f30*/  @!P0 ISETP.NE.AND P1, PT, R6, 0x1, PT ;  /* 0x000000010600880c */ /* 0x002fea0003f25270 */
[----:B------:R-:W1:Y:S01]  /*6f40*/  @!P0 LDC R3, c[0x0][0xb0c] ;  /* 0x0002c300ff038b82 */ /* 0x000e620000000800 */
[----:B------:R-:W-:Y:S01]  /*6f50*/  @UP0 USEL UR5, UR6, UR5, !UP1 ;  /* 0x0000000506050287 */ /* 0x000fe2000c800000 */
[----:B------:R-:W-:Y:S01]  /*6f60*/  @!P0 IMAD.HI.U32 R7, R23, R7, RZ ;  /* 0x0000000717078227 */ /* 0x000fe200078e00ff */
[----:B------:R-:W-:Y:S02]  /*6f70*/  @!P0 SHF.R.U32.HI R4, RZ, R5, R4 ;  /* 0x00000005ff048219 */ /* 0x000fe40000011604 */
[----:B------:R-:W-:Y:S04]  /*6f80*/  @UP4 ULOP3.LUT UR5, UR5, 0x1, URZ, 0xc0, !UPT ;  /* 0x0000000105054892 */ /* 0x000fe8000f8ec0ff */
[----:B------:R-:W-:Y:S02]  /*6f90*/  UISETP.NE.U32.OR UP0, UPT, UR5, 0x1, !UP4 ;  /* 0x000000010500788c */ /* 0x000fe4000e705470 */
[----:B------:R-:W-:Y:S02]  /*6fa0*/  ULEA UR5, UR50, UR39, 0x3 ;  /* 0x0000002732057291 */ /* 0x000fe4000f8e18ff */
[----:B------:R-:W-:Y:S02]  /*6fb0*/  UP2UR UR51, UPR, URZ, 0x1 ;  /* 0x00000001ff337883 */ /* 0x000fe40008000000 */
[----:B------:R-:W-:Y:S04]  /*6fc0*/  PLOP3.LUT P5, PT, PT, PT, UP0, 0x80, 0x8 ;  /* 0x000000000008781c */ /* 0x000fe80003faf008 */
[----:B------:R-:W-:Y:S02]  /*6fd0*/  P2R R59, PR, RZ, 0x20 ;  /* 0x00000020ff3b7803 */ /* 0x000fe40000000000 */
[----:B---3--:R-:W-:Y:S02]  /*6fe0*/  @!P0 SHF.R.U32.HI R0, RZ, R0, R7 ;  /* 0x00000000ff008219 */ /* 0x008fe40000011607 */
[----:B-1----:R-:W-:Y:S02]  /*6ff0*/  @!P0 ISETP.NE.AND P2, PT, R3, 0x1, PT ;  /* 0x000000010300880c */ /* 0x002fe40003f45270 */
[----:B------:R-:W-:Y:S03]  /*7000*/  @!P0 SEL R5, R23, R0, !P1 ;  /* 0x0000000017058207 */ /* 0x000fe60004800000 */
[----:B------:R-:W-:Y:S02]  /*7010*/  @P5 SHF.L.U32 R10, R9, 0x1f, RZ ;  /* 0x0000001f090a5819 */ /* 0x000fe400000006ff */
[----:B------:R-:W-:Y:S02]  /*7020*/  @!P0 SEL R4, R25, R4, !P2 ;  /* 0x0000000419048207 */ /* 0x000fe40005000000 */
[----:B------:R-:W1:Y:S03]  /*7030*/  @P5 SYNCS.PHASECHK.TRANS64.TRYWAIT P4, [UR5+0x340], R10 ;  /* 0x0003400aff0055a7 */ /* 0x000e660008081105 */
[----:B------:R-:W-:Y:S02]  /*7040*/  @!P0 IMAD.IADD R0, R5, 0x1, -R4 ;  /* 0x0000000105008824 */ /* 0x000fe400078e0a04 */
[----:B------:R-:W-:Y:S02]  /*7050*/  @!P0 IMAD.IADD R4, R4, 0x1, -R5 ;  /* 0x0000000104048824 */ /* 0x000fe400078e0a05 */
[----:B------:R-:W-:Y:S02]  /*7060*/  @!P0 IMAD R25, R0, R3, R25 ;  /* 0x0000000300198224 */ /* 0x000fe400078e0219 */
[----:B------:R-:W-:Y:S01]  /*7070*/  @!P0 IMAD R23, R4, R6, R23 ;  /* 0x0000000604178224 */ /* 0x000fe200078e0217 */
[----:B------:R-:W-:Y:S01]  /*7080*/  PLOP3.LUT P0, PT, PT, PT, PT, 0x8, 0x80 ;  /* 0x000000000080781c */ /* 0x000fe20003f0e170 */
[----:B------:R2:W3:Y:S01]  /*7090*/  SYNCS.PHASECHK.TRANS64.TRYWAIT P3, [R8+UR39+0x390], R11 ;  /* 0x0003900b080075a7 */ /* 0x0004e20008061127 */
[----:B-1----:R-:W-:Y:S01]  /*70a0*/  @P5 PLOP3.LUT P0, PT, P4, PT, PT, 0x8, 0x80 ;  /* 0x000000000080581c */ /* 0x002fe2000270e170 */
[----:B------:R-:W-:Y:S01]  /*70b0*/  @!UPT UIADD3 URZ, UPT, UPT, URZ, URZ, URZ ;  /* 0x000000fffffff290 */ /* 0x000fe2000fffe0ff */
[----:B--2---:R-:W-:Y:S11]  /*70c0*/  BRA.U !UP0, `(.L_x_131) ;  /* 0x0000000108547547 */ /* 0x004ff6000b800000 */
[----:B------:R-:W-:Y:S02]  /*70d0*/  FSETP.NEU.AND P2, PT, RZ, UR38, PT ;  /* 0x00000026ff007c0b */ /* 0x000fe4000bf4d000 */
[----:B------:R-:W-:Y:S01]  /*70e0*/  LOP3.LUT P1, RZ, R42, 0xff, RZ, 0xc0, !PT ;  /* 0x000000ff2aff7812 */ /* 0x000fe2000782c0ff */
[----:B------:R-:W-:Y:S01]  /*70f0*/  @!UPT UIADD3 URZ, UPT, UPT, URZ, URZ, URZ ;  /* 0x000000fffffff290 */ /* 0x000fe2000fffe0ff */
[----:B------:R-:W-:Y:S11]  /*7100*/  @!P0 BRA `(.L_x_132) ;  /* 0x00000000000c8947 */ /* 0x000ff60003800000 */
[----:B------:R-:W-:Y:S04]  /*7110*/  SHF.L.U32 R9, R9, 0x1f, RZ ;  /* 0x0000001f09097819 */ /* 0x000fe800000006ff */
[----:B------:R-:W1:Y:S02]  /*7120*/  SYNCS.PHASECHK.TRANS64.TRYWAIT P0, [UR5+0x340], R9 ;  /* 0x00034009ff0075a7 */ /* 0x000e640008001105 */
[----:B-1----:R-:W-:Y:S05]  /*7130*/  @!P0 BRA `(.L_x_133) ;  /* 0x0000002000e88947 */ /* 0x002fea0003800000 */
.L_x_132:
[----:B------:R-:W-:Y:S01]  /*7140*/  UISETP.NE.U32.AND UP0, UPT, UR40, URZ, UPT ;  /* 0x000000ff2800728c */ /* 0x000fe2000bf05070 */
[----:B------:R-:W-:Y:S01]  /*7150*/  IMAD.MOV.U32 R35, RZ, RZ, RZ ;  /* 0x000000ffff237224 */ /* 0x000fe200078e00ff */
[----:B------:R-:W-:Y:S01]  /*7160*/  CS2R R32, SRZ ;  /* 0x0000000000207805 */ /* 0x000fe2000001ff00 */
[----:B------:R-:W-:Y:S01]  /*7170*/  VOTEU.ANY UP1, P2 ;  /* 0x0000000000ff7886 */ /* 0x000fe20001020100 */
[----:B------:R-:W-:Y:S02]  /*7180*/  UISETP.NE.AND.EX UP0, UPT, UR41, URZ, UPT, UP0 ;  /* 0x000000ff2900728c */ /* 0x000fe4000bf05300 */
[----:B------:R-:W-:Y:S02]  /*7190*/  USEL UR4, URZ, 0xffffffff, UP1 ;  /* 0xffffffffff047887 */ /* 0x000fe40008800000 */
[----:B------:R-:W-:Y:S03]  /*71a0*/  USEL UR5, URZ, 0xffffffff, UP0 ;  /* 0xffffffffff057887 */ /* 0x000fe60008000000 */
[----:B------:R-:W-:Y:S01]  /*71b0*/  VOTEU.ANY UP0, P1 ;  /* 0x0000000000ff7886 */ /* 0x000fe20000800100 */
[----:B------:R-:W-:Y:S04]  /*71c0*/  @UP2 USEL UR4, UR5, UR4, !UP0 ;  /* 0x0000000405042287 */ /* 0x000fe8000c000000 */
[----:B------:R-:W-:Y:S04]  /*71d0*/  ULOP3.LUT UR4, UR4, 0x1, URZ, 0xc0, !UPT ;  /* 0x0000000104047892 */ /* 0x000fe8000f8ec0ff */
[----:B------:R-:W-:Y:S06]  /*71e0*/  UISETP.NE.U32.AND UP0, UPT, UR4, 0x1, UPT ;  /* 0x000000010400788c */ /* 0x000fec000bf05070 */
[----:B------:R-:W-:Y:S11]  /*71f0*/  PLOP3.LUT P0, PT, PT, PT, UP0, 0x80, 0x8 ;  /* 0x000000000008781c */ /* 0x000ff60003f0f008 */
[----:B------:R-:W-:Y:S02]  /*7200*/  @!UPT UIADD3 URZ, UPT, UPT, URZ, URZ, URZ ;  /* 0x000000fffffff290 */ /* 0x000fe4000fffe0ff */
[----:B------:R2:W1:Y:S02]  /*7210*/  @P0 LDS.128 R32, [R60+0x480] ;  /* 0x000480003c200984 */ /* 0x0004640000000c00 */
.L_x_131:
[----:B-1----:R-:W-:Y:S04]  /*7220*/  SHF.R.U32.HI R0, RZ, 0x15, R28 ;  /* 0x00000015ff007819 */ /* 0x002fe8000001161c */
[----:B------:R-:W-:Y:S01]  /*7230*/  LOP3.LUT P0, RZ, R0, 0x3, R51, 0x48, !PT ;  /* 0x0000000300ff7812 */ /* 0x000fe20007804833 */
[----:B------:R-:W-:Y:S01]  /*7240*/  @!UPT UIADD3 URZ, UPT, UPT, URZ, URZ, URZ ;  /* 0x000000fffffff290 */ /* 0x000fe2000fffe0ff */
[----:B---3--:R-:W-:Y:S11]  /*7250*/  @P3 BRA `(.L_x_134) ;  /* 0x0000000000083947 */ /* 0x008ff60003800000 */
[----:B------:R-:W1:Y:S02]  /*7260*/  SYNCS.PHASECHK.TRANS64.TRYWAIT P1, [R8+UR39+0x390], R11 ;  /* 0x0003900b080075a7 */ /* 0x000e640008021127 */
[----:B-1----:R-:W-:Y:S05]  /*7270*/  @!P1 BRA `(.L_x_135) ;  /* 0x0000002000b09947 */ /* 0x002fea0003800000 */
.L_x_134:
[----:B------:R-:W-:Y:S05]  /*7280*/  @!P0 BRA `(.L_x_136) ;  /* 0x0000000000408947 */ /* 0x000fea0003800000 */
[----:B------:R-:W3:Y:S01]  /*7290*/  LDCU.64 UR8, c[0x4][0x68] ;  /* 0x01000d00ff0877ac */ /* 0x000ee20008000a00 */
[----:B------:R-:W-:Y:S01]  /*72a0*/  MOV R15, 0x0 ;  /* 0x00000000000f7802 */ /* 0x000fe20000000f00 */
[----:B------:R-:W-:Y:S02]  /*72b0*/  HFMA2 R12, -RZ, RZ, 0, 5.9604644775390625e-08 ;  /* 0x00000001ff0c7431 */ /* 0x000fe400000001ff */
[----:B------:R-:W-:Y:S02]  /*72c0*/  IMAD.MOV.U32 R8, RZ, RZ, 0x192 ;  /* 0x00000192ff087424 */ /* 0x000fe400078e00ff */
[----:B------:R-:W-:Y:S01]  /*72d0*/  IMAD.MOV.U32 R13, RZ, RZ, RZ ;  /* 0x000000ffff0d7224 */ /* 0x000fe200078e00ff */
[----:B------:R-:W1:Y:S01]  /*72e0*/  LDCU.64 UR6, c[0x4][0x70] ;  /* 0x01000e00ff0677ac */ /* 0x000e620008000a00 */
[----:B------:R-:W2:Y:S01]  /*72f0*/  LDC.64 R14, c[0x4][R15] ;  /* 0x010000000f0e7b82 */ /* 0x000ea20000000a00 */
[----:B------:R-:W4:Y:S01]  /*7300*/  LDCU.64 UR4, c[0x4][0x8] ;  /* 0x01000100ff0477ac */ /* 0x000f220008000a00 */
[----:B---3--:R-:W-:Y:S01]  /*7310*/  MOV R5, UR9 ;  /* 0x0000000900057c02 */ /* 0x008fe20008000f00 */
[----:B------:R-:W-:Y:S01]  /*7320*/  IMAD.U32 R4, RZ, RZ, UR8 ;  /* 0x00000008ff047e24 */ /* 0x000fe2000f8e00ff */
[----:B-1----:R-:W-:Y:S01]  /*7330*/  MOV R7, UR7 ;  /* 0x0000000700077c02 */ /* 0x002fe20008000f00 */
[----:B------:R-:W-:Y:S01]  /*7340*/  IMAD.U32 R6, RZ, RZ, UR6 ;  /* 0x00000006ff067e24 */ /* 0x000fe2000f8e00ff */
[----:B----4-:R-:W-:Y:S01]  /*7350*/  MOV R11, UR5 ;  /* 0x00000005000b7c02 */ /* 0x010fe20008000f00 */
[----:B------:R-:W-:Y:S02]  /*7360*/  IMAD.U32 R10, RZ, RZ, UR4 ;  /* 0x00000004ff0a7e24 */ /* 0x000fe4000f8e00ff */
[----:B------:R-:W-:Y:S07]  /*7370*/  LEPC R20, `(.L_x_136) ;  /* 0x000000001014794e */ /* 0x000fee0000000000 */
[----:B--2--5:R-:W-:Y:S05]  /*7380*/  CALL.ABS.NOINC R14 ;  /* 0x000000000e007343 */ /* 0x024fea0003c00000 */
.L_x_136:
[----:B------:R-:W-:Y:S01]  /*7390*/  ISETP.NE.AND P0, PT, R57, RZ, PT ;  /* 0x000000ff3900720c */ /* 0x000fe20003f05270 */
[----:B------:R-:W-:Y:S05]  /*73a0*/  WARPSYNC.ALL ;  /* 0x0000000000007948 */ /* 0x000fea0003800000 */
[----:B------:R-:W-:Y:S01]  /*73b0*/  R2UR UR4, R28 ;  /* 0x000000001c0472ca */ /* 0x000fe200000e0000 */
[----:B------:R-:W-:Y:S01]  /*73c0*/  UIADD3 UR5, UPT, UPT, UR53, 0x3b0, URZ ;  /* 0x000003b035057890 */ /* 0x000fe2000fffe0ff */
[--C-:B------:R-:W-:Y:S01]  /*73d0*/  HADD2.F32 R3, -RZ, R32.reuse.H0_H0 ;  /* 0x20000020ff037230 */ /* 0x100fe20000004100 */
[----:B------:R-:W-:Y:S01]  /*73e0*/  UIADD3 UR8, UPT, UPT, UR50, 0x1, URZ ;  /* 0x0000000132087890 */ /* 0x000fe2000fffe0ff */
[----:B-1----:R-:W-:Y:S01]  /*73f0*/  HADD2.F32 R0, -RZ, R32.H1_H1 ;  /* 0x30000020ff007230 */ /* 0x002fe20000004100 */
[----:B------:R-:W-:Y:S01]  /*7400*/  UPRMT UR5, UR46, 0x654, UR5 ;  /* 0x000006542e057896 */ /* 0x000fe20008000005 */
[--C-:B------:R-:W-:Y:S01]  /*7410*/  HADD2.F32 R13, -RZ, R33.reuse.H0_H0 ;  /* 0x20000021ff0d7230 */ /* 0x100fe20000004100 */
[----:B------:R-:W-:Y:S01]  /*7420*/  UIADD3 UR9, UPT, UPT, UR37, 0x1, URZ ;  /* 0x0000000125097890 */ /* 0x000fe2000fffe0ff */
[----:B------:R-:W-:Y:S01]  /*7430*/  HADD2.F32 R12, -RZ, R33.H1_H1 ;  /* 0x30000021ff0c7230 */ /* 0x000fe20000004100 */
[----:B------:R-:W-:Y:S01]  /*7440*/  BSSY.RECONVERGENT B0, `(.L_x_137) ;  /* 0x000002f000007945 */ /* 0x000fe20003800200 */
[--C-:B------:R-:W-:Y:S02]  /*7450*/  HADD2.F32 R15, -RZ, R34.reuse.H0_H0 ;  /* 0x20000022ff0f7230 */ /* 0x100fe40000004100 */
[----:B------:R-:W-:Y:S01]  /*7460*/  HADD2.F32 R14, -RZ, R34.H1_H1 ;  /* 0x30000022ff0e7230 */ /* 0x000fe20000004100 */
[----:B------:R-:W1:Y:S01]  /*7470*/  LDTM.x8 R4, tmem[UR4] ;  /* 0x00000004000479ee */ /* 0x000e6200081c0000 */
[--C-:B------:R-:W-:Y:S01]  /*7480*/  HADD2.F32 R21, -RZ, R35.reuse.H0_H0 ;  /* 0x20000023ff157230 */ /* 0x100fe20000004100 */
[----:B------:R-:W-:Y:S01]  /*7490*/  NOP ;  /* 0x0000000000007918 */ /* 0x000fe20000000000 */
[----:B------:R-:W-:Y:S01]  /*74a0*/  HADD2.F32 R20, -RZ, R35.H1_H1 ;  /* 0x30000023ff147230 */ /* 0x000fe20000004100 */
[----:B-1----:R-:W-:Y:S01]  /*74b0*/  SYNCS.ARRIVE.TRANS64.RED.A1T0 RZ, [UR5], RZ ;  /* 0x000000ffffff79a7 */ /* 0x002fe20008100405 */
[C---:B----45:R-:W-:Y:S01]  /*74c0*/  FMUL R4, R27.reuse, R4 ;  /* 0x000000041b047220 */ /* 0x070fe20000400000 */
[C---:B------:R-:W-:Y:S01]  /*74d0*/  FMUL R5, R27.reuse, R5 ;  /* 0x000000051b057220 */ /* 0x040fe20000400000 */
[C---:B------:R-:W-:Y:S01]  /*74e0*/  FMUL R6, R27.reuse, R6 ;  /* 0x000000061b067220 */ /* 0x040fe20000400000 */
[----:B------:R-:W-:Y:S01]  /*74f0*/  FMUL R7, R27, R7 ;  /* 0x000000071b077220 */ /* 0x000fe20000400000 */
[----:B------:R-:W-:Y:S01]  /*7500*/  FFMA R4, R3, UR38, R4 ;  /* 0x0000002603047c23 */ /* 0x000fe20008000004 */
[C---:B------:R-:W-:Y:S01]  /*7510*/  FMUL R8, R27.reuse, R8 ;  /* 0x000000081b087220 */ /* 0x040fe20000400000 */
[----:B------:R-:W-:Y:S01]  /*7520*/  FFMA R5, R0, UR38, R5 ;  /* 0x0000002600057c23 */ /* 0x000fe20008000005 */
[----:B------:R-:W-:Y:S01]  /*7530*/  FMUL R9, R27, R9 ;  /* 0x000000091b097220 */ /* 0x000fe20000400000 */
[----:B------:R-:W-:Y:S01]  /*7540*/  FFMA R6, R13, UR38, R6 ;  /* 0x000000260d067c23 */ /* 0x000fe20008000006 */
[C---:B------:R-:W-:Y:S01]  /*7550*/  FMUL R10, R27.reuse, R10 ;  /* 0x0000000a1b0a7220 */ /* 0x040fe20000400000 */
[----:B------:R-:W-:Y:S01]  /*7560*/  FFMA R7, R12, UR38, R7 ;  /* 0x000000260c077c23 */ /* 0x000fe20008000007 */
[----:B------:R-:W-:Y:S01]  /*7570*/  FMUL R11, R27, R11 ;  /* 0x0000000b1b0b7220 */ /* 0x000fe20000400000 */
[----:B------:R-:W-:Y:S01]  /*7580*/  FFMA R8, R15, UR38, R8 ;  /* 0x000000260f087c23 */ /* 0x000fe20008000008 */
[----:B------:R-:W-:Y:S01]  /*7590*/  FFMA R9, R14, UR38, R9 ;  /* 0x000000260e097c23 */ /* 0x000fe20008000009 */
[----:B------:R-:W-:Y:S01]  /*75a0*/  FFMA R10, R21, UR38, R10 ;  /* 0x00000026150a7c23 */ /* 0x000fe2000800000a */
[----:B------:R-:W-:Y:S01]  /*75b0*/  FFMA R11, R20, UR38, R11 ;  /* 0x00000026140b7c23 */ /* 0x000fe2000800000b */
[----:B------:R-:W-:Y:S02]  /*75c0*/  F2FP.F16.F32.PACK_AB R44, R5, R4 ;  /* 0x00000004052c723e */ /* 0x000fe400000000ff */
[----:B------:R-:W-:Y:S02]  /*75d0*/  F2FP.F16.F32.PACK_AB R45, R7, R6 ;  /* 0x00000006072d723e */ /* 0x000fe400000000ff */
[----:B------:R-:W-:Y:S02]  /*75e0*/  F2FP.F16.F32.PACK_AB R46, R9, R8 ;  /* 0x00000008092e723e */ /* 0x000fe400000000ff */
[----:B------:R-:W-:Y:S05]  /*75f0*/  F2FP.F16.F32.PACK_AB R47, R11, R10 ;  /* 0x0000000a0b2f723e */ /* 0x000fea00000000ff */
[----:B------:R1:W-:Y:S01]  /*7600*/  STS.128 [R60+0x480], R44 ;  /* 0x0004802c3c007388 */ /* 0x0003e20000000c00 */
[----:B------:R-:W-:Y:S01]  /*7610*/  @!PT LDS RZ, [RZ] ;  /* 0x00000000fffff984 */ /* 0x000fe20000000800 */
[----:B------:R-:W-:Y:S01]  /*7620*/  @!PT LDS RZ, [RZ] ;  /* 0x00000000fffff984 */ /* 0x000fe20000000800 */
[----:B------:R-:W-:Y:S01]  /*7630*/  @!PT LDS RZ, [RZ] ;  /* 0x00000000fffff984 */ /* 0x000fe20000000800 */
[----:B------:R-:W-:Y:S01]  /*7640*/  @!PT LDS RZ, [RZ] ;  /* 0x00000000fffff984 */ /* 0x000fe20000000800 */
[----:B------:R3:W-:Y:S07]  /*7650*/  MEMBAR.ALL.CTA ;  /* 0x0000000000007992 */ /* 0x0007ee0000008000 */
[----:B---3--:R-:W3:Y:S02]  /*7660*/  FENCE.VIEW.ASYNC.S ;  /* 0x00000000000073c6 */ /* 0x008ee40000000000 */
[----:B---3--:R-:W-:Y:S06]  /*7670*/  BAR.SYNC.DEFER_BLOCKING 0x1, 0x80 ;  /* 0x0042000000007b1d */ /* 0x008fec0000010000 */
[----:B------:R-:W-:Y:S05]  /*7680*/  @P0 BRA `(.L_x_138) ;  /* 0x0000000000280947 */ /* 0x000fea0003800000 */
[----:B------:R-:W-:Y:S01]  /*7690*/  R2UR UR11, R41 ;  /* 0x00000000290b72ca */ /* 0x000fe200000e0000 */
[----:B------:R-:W-:Y:S01]  /*76a0*/  UIADD3 UR12, UP0, UPT, UR54, 0x680, URZ ;  /* 0x00000680360c7890 */ /* 0x000fe2000ff1e0ff */
[----:B------:R-:W-:Y:S01]  /*76b0*/  R2UR UR10, R43 ;  /* 0x000000002b0a72ca */ /* 0x000fe200000e0000 */
[----:B------:R-:W-:Y:S02]  /*76c0*/  UIADD3 UR4, UPT, UPT, UR39, 0x480, UR47 ;  /* 0x0000048027047890 */ /* 0x000fe4000fffe02f */
[----:B------:R-:W-:Y:S01]  /*76d0*/  UIADD3.X UR13, UPT, UPT, URZ, UR55, URZ, UP0, !UPT ;  /* 0x00000037ff0d7290 */ /* 0x000fe200087fe4ff */
[----:B------:R-:W-:Y:S07]  /*76e0*/  UMOV UR7, UR36 ;  /* 0x0000002400077c82 */ /* 0x000fee0008000000 */
[----:B------:R-:W-:Y:S02]  /*76f0*/  USHF.L.U32 UR5, UR11, 0x3, URZ ;  /* 0x000000030b057899 */ /* 0x000fe400080006ff */
[----:B------:R-:W-:Y:S09]  /*7700*/  USHF.L.U32 UR6, UR10, 0x7, URZ ;  /* 0x000000070a067899 */ /* 0x000ff200080006ff */
[----:B------:R3:W-:Y:S02]  /*7710*/  UTMASTG.3D [UR4], [UR12] ;  /* 0x000000040c0073b5 */ /* 0x0007e40008010000 */
[----:B---3--:R0:W-:Y:S02]  /*7720*/  UTMACMDFLUSH ;  /* 0x00000000000079b7 */ /* 0x0081e40000000000 */
.L_x_138:
[----:B------:R-:W-:Y:S05]  /*7730*/  BSYNC.RECONVERGENT B0 ;  /* 0x0000000000007941 */ /* 0x000fea0003800200 */
.L_x_137:
[----:B------:R-:W-:Y:S04]  /*7740*/  BSSY.RECONVERGENT B0, `(.L_x_139) ;  /* 0x0000003000007945 */ /* 0x000fe80003800200 */
[----:B------:R-:W-:Y:S05]  /*7750*/  @P0 BRA `(.L_x_140) ;  /* 0x0000000000040947 */ /* 0x000fea0003800000 */
[----:B------:R-:W-:Y:S04]  /*7760*/  DEPBAR.LE SB0, 0x0 ;  /* 0x000080000000791a */ /* 0x000fe80000000000 */
.L_x_140:
[----:B------:R-:W-:Y:S05]  /*7770*/  BSYNC.RECONVERGENT B0 ;  /* 0x0000000000007941 */ /* 0x000fea0003800200 */
.L_x_139:
[----:B------:R-:W-:Y:S01]  /*7780*/  BAR.SYNC.DEFER_BLOCKING 0x1, 0x80 ;  /* 0x0042000000007b1d */ /* 0x000fe20000010000 */
[----:B------:R-:W-:Y:S04]  /*7790*/  UIADD3 UR49, UPT, UPT, UR49, 0x1, URZ ;  /* 0x0000000131317890 */ /* 0x000fe8000fffe0ff */
[----:B------:R-:W-:Y:S09]  /*77a0*/  UISETP.NE.AND UP0, UPT, UR49, URZ, UPT ;  /* 0x000000ff3100728c */ /* 0x000ff2000bf05270 */
[----:B------:R-:W-:Y:S05]  /*77b0*/  BRA.U !UP0, `(.L_x_141) ;  /* 0x0000000108247547 */ /* 0x000fea000b800000 */
[----:B------:R-:W-:Y:S01]  /*77c0*/  UISETP.NE.AND UP0, UPT, UR51, URZ, UPT ;  /* 0x000000ff3300728c */ /* 0x000fe2000bf05270 */
[----:B------:R-:W-:Y:S10]  /*77d0*/  ISETP.NE.AND P0, PT, R59, RZ, PT ;  /* 0x000000ff3b00720c */ /* 0x000ff40003f05270 */
[----:B------:R-:W-:Y:S02]  /*77e0*/  @UP0 ULEA UR4, UR48, UR39, 0x3 ;  /* 0x0000002730040291 */ /* 0x000fe4000f8e18ff */
[----:B------:R-:W-:Y:S02]  /*77f0*/  UIADD3 UR48, UPT, UPT, UR48, 0x1, URZ ;  /* 0x0000000130307890 */ /* 0x000fe4000fffe0ff */
[----:B------:R-:W-:Y:S04]  /*7800*/  @UP0 UIADD3 UR4, UPT, UPT, UR4, 0x350, URZ ;  /* 0x0000035004040890 */ /* 0x000fe8000fffe0ff */
[----:B------:R-:W-:Y:S02]  /*7810*/  @UP0 UPRMT UR4, UR46, 0x654, UR4 ;  /* 0x000006542e040896 */ /* 0x000fe40008000004 */
[----:B------:R-:W-:Y:S04]  /*7820*/  UISETP.NE.AND UP0, UPT, UR48, 0x2, UPT ;  /* 0x000000023000788c */ /* 0x000fe8000bf05270 */
[----:B------:R-:W-:Y:S03]  /*7830*/  USEL UR48, UR48, URZ, UP0 ;  /* 0x000000ff30307287 */ /* 0x000fe60008000000 */
[----:B------:R-:W-:Y:S09]  /*7840*/  @P0 SYNCS.ARRIVE.TRANS64.RED.A1T0 RZ, [UR4], RZ ;  /* 0x000000ffffff09a7 */ /* 0x000ff20008100404 */
.L_x_141:
[----:B------:R-:W-:Y:S01]  /*7850*/  ISETP.NE.AND P1, PT, R58, RZ, PT ;  /* 0x000000ff3a00720c */ /* 0x000fe20003f25270 */
[----:B------:R-:W-:Y:S01]  /*7860*/  UISETP.NE.AND UP0, UPT, UR9, 0x4, UPT ;  /* 0x000000040900788c */ /* 0x000fe2000bf05270 */
[----:B------:R-:W-:Y:S01]  /*7870*/  ISETP.NE.AND P0, PT, R61, 0x2, PT ;  /* 0x000000023d00780c */ /* 0x000fe20003f05270 */
[----:B------:R-:W-:Y:S01]  /*7880*/  UISETP.NE.AND UP1, UPT, UR8, 0x2, UPT ;  /* 0x000000020800788c */ /* 0x000fe2000bf25270 */
[----:B------:R-:W-:Y:S01]  /*7890*/  IMAD.IADD R41, R23, 0x1, R29 ;  /* 0x0000000117297824 */ /* 0x000fe200078e021d */
[----:B------:R-:W-:Y:S01]  /*78a0*/  USEL UR5, URZ, 0x1, UP0 ;  /* 0x00000001ff057887 */ /* 0x000fe20008000000 */
[----:B------:R-:W-:Y:S01]  /*78b0*/  SEL R0, RZ, 0x1, P0 ;  /* 0x00000001ff007807 */ /* 0x000fe20000000000 */
[----:B------:R-:W-:Y:S01]  /*78c0*/  USEL UR4, URZ, 0x1, UP1 ;  /* 0x00000001ff047887 */ /* 0x000fe20008800000 */
[----:B------:R-:W-:Y:S01]  /*78d0*/  SEL R61, R61, RZ, P0 ;  /* 0x000000ff3d3d7207 */ /* 0x000fe20000000000 */
[----:B------:R-:W-:Y:S01]  /*78e0*/  USEL UR37, UR9, URZ, UP0 ;  /* 0x000000ff09257287 */ /* 0x000fe20008000000 */
[----:B------:R-:W-:Y:S01]  /*78f0*/  LOP3.LUT R53, R53, R0, RZ, 0x3c, !PT ;  /* 0x0000000035357212 */ /* 0x000fe200078e3cff */
[----:B------:R-:W-:Y:S01]  /*7900*/  USEL UR50, UR8, URZ, UP1 ;  /* 0x000000ff08327287 */ /* 0x000fe20008800000 */
[----:B------:R-:W-:Y:S01]  /*7910*/  LOP3.LUT R54, R54, UR5, RZ, 0x3c, !PT ;  /* 0x0000000536367c12 */ /* 0x000fe2000f8e3cff */
[----:B------:R-:W-:Y:S01]  /*7920*/  IMAD.IADD R43, R25, 0x1, R40 ;  /* 0x00000001192b7824 */ /* 0x000fe200078e0228 */
[----:B------:R-:W-:Y:S02]  /*7930*/  @P1 R2UR UR36, R52 ;  /* 0x00000000342412ca */ /* 0x000fe400000e0000 */
[----:B------:R-:W-:Y:S01]  /*7940*/  LOP3.LUT R55, R55, UR4, RZ, 0x3c, !PT ;  /* 0x0000000437377c12 */ /* 0x000fe2000f8e3cff */
[----:B------:R-:W-:Y:S01]  /*7950*/  @!UPT UIADD3 URZ, UPT, UPT, URZ, URZ, URZ ;  /* 0x000000fffffff290 */ /* 0x000fe2000fffe0ff */
[----:B------:R-:W-:Y:S11]  /*7960*/  @P1 BRA `(.L_x_142) ;  /* 0xffffffec007c1947 */ /* 0x000ff6000383ffff */
[----:B------:R-:W-:-:S09]  /*7970*/  UISETP.NE.AND UP0, UPT, UR52, URZ, UPT ;  /* 0x000000ff3400728c */ /* 0x000fd2000bf05270 */
[----:B------:R-:W-:Y:S05]  /*7980*/  BRA.U !UP0, `(.L_x_143) ;  /* 0x0000000108407547 */ /* 0x000fea000b800000 */
[----:B------:R-:W3:Y:S02]  /*7990*/  LDCU.64 UR4, c[0x0][0x890] ;  /* 0x00011200ff0477ac */ /* 0x000ee40008000a00 */
[----:B---3--:R-:W-:-:S04]  /*79a0*/  UISETP.NE.U32.AND UP0, UPT, UR4, URZ, UPT ;  /* 0x000000ff0400728c */ /* 0x008fc8000bf05070 */
[----:B------:R-:W-:-:S09]  /*79b0*/  UISETP.NE.AND.EX UP0, UPT, UR5, URZ, UPT, UP0 ;  /* 0x000000ff0500728c */ /* 0x000fd2000bf05300 */
[----:B------:R-:W-:Y:S05]  /*79c0*/  BRA.U UP0, `(.L_x_144) ;  /* 0x00000001000c7547 */ /* 0x000fea000b800000 */
[----:B------:R-:W-:-:S13]  /*79d0*/  FSETP.NEU.AND P0, PT, RZ, UR38, PT ;  /* 0x00000026ff007c0b */ /* 0x000fda000bf0d000 */
[----:B------:R-:W-:Y:S05]  /*79e0*/  @!P0 EXIT ;  /* 0x000000000000894d */ /* 0x000fea0003800000 */
[----:B------:R-:W-:Y:S05]  /*79f0*/  BRA `(.L_x_143) ;  /* 0x0000000000247947 */ /* 0x000fea0003800000 */
.L_x_144:
[----:B------:R-:W-:-:S13]  /*7a00*/  LOP3.LUT P0, RZ, R42, 0xff, RZ, 0xc0, !PT ;  /* 0x000000ff2aff7812 */ /* 0x000fda000780c0ff */
[----:B------:R-:W-:Y:S05]  /*7a10*/  @P0 BRA `(.L_x_145) ;  /* 0x0000000000140947 */ /* 0x000fea0003800000 */
[----:B------:R-:W3:Y:S02]  /*7a20*/  LDCU.64 UR4, c[0x0][0x888] ;  /* 0x00011100ff0477ac */ /* 0x000ee40008000a00 */
[----:B---3--:R-:W-:-:S04]  /*7a30*/  ISETP.NE.U32.AND P0, PT, RZ, UR4, PT ;  /* 0x00000004ff007c0c */ /* 0x008fc8000bf05070 */
[----:B------:R-:W-:-:S13]  /*7a40*/  ISETP.NE.AND.EX P0, PT, RZ, UR5, PT, P0 ;  /* 0x00000005ff007c0c */ /* 0x000fda000bf05300 */
[----:B------:R-:W-:Y:S05]  /*7a50*/  @!P0 EXIT ;  /* 0x000000000000894d */ /* 0x000fea0003800000 */
[----:B------:R-:W-:Y:S05]  /*7a60*/  BRA `(.L_x_143) ;  /* 0x0000000000087947 */ /* 0x000fea0003800000 */
.L_x_145:
[----:B------:R-:W-:-:S13]  /*7a70*/  FSETP.NEU.AND P0, PT, RZ, UR38, PT ;  /* 0x00000026ff007c0b */ /* 0x000fda000bf0d000 */
[----:B------:R-:W-:Y:S05]  /*7a80*/  @!P0 EXIT ;  /* 0x000000000000894d */ /* 0x000fea0003800000 */
.L_x_143:
[----:B------:R-:W-:-:S04]  /*7a90*/  DEPBAR.LE SB0, 0x0 ;  /* 0x000080000000791a */ /* 0x000fc80000000000 */
[----:B------:R-:W-:Y:S05]  /*7aa0*/  EXIT ;  /* 0x000000000000794d */ /* 0x000fea0003800000 */
.L_x_20:
[----:B----4-:R4:W1:Y:S02]  /*7ab0*/  SYNCS.PHASECHK.TRANS64.TRYWAIT P0, [R4+URZ+0x3e0], R5 ;  /* 0x0003e005040075a7 */ /* 0x01086400080011ff */
[----:B-1----:R-:W-:Y:S05]  /*7ac0*/  @!P0 NANOSLEEP.SYNCS 0x989680 ;  /* 0x009896800000895d */ /* 0x002fea0003900000 */
[----:B------:R-:W1:Y:S02]  /*7ad0*/  @!P0 SYNCS.PHASECHK.TRANS64 P0, [R4+URZ+0x3e0], R5 ;  /* 0x0003e005040085a7 */ /* 0x000e6400080010ff */
[----:B-1----:R-:W-:Y:S05]  /*7ae0*/  @!P0 BRA `(.L_x_20) ;  /* 0xfffffffc00f08947 */ /* 0x002fea000383ffff */
[----:B------:R-:W-:Y:S05]  /*7af0*/  BRA `(.L_x_146) ;  /* 0xffffffa000307947 */ /* 0x000fea000383ffff */
.L_x_23:
[----:B-1----:R-:W-:-:S07]  /*7b00*/  MOV R4, UR33 ;  /* 0x0000002100047c02 */ /* 0x002fce0008000f00 */
.L_x_147:
[----:B-1----:R1:W4:Y:S02]  /*7b10*/  SYNCS.PHASECHK.TRANS64.TRYWAIT P0, [R4+URZ+0x1a0], R7 ;  /* 0x0001a007040075a7 */ /* 0x00232400080011ff */
[----:B----4-:R-:W-:Y:S05]  /*7b20*/  @!P0 NANOSLEEP.SYNCS 0x989680 ;  /* 0x009896800000895d */ /* 0x010fea0003900000 */
[----:B------:R-:W4:Y:S02]  /*7b30*/  @!P0 SYNCS.PHASECHK.TRANS64 P0, [R4+URZ+0x1a0], R7 ;  /* 0x0001a007040085a7 */ /* 0x000f2400080010ff */
[----:B----4-:R-:W-:Y:S05]  /*7b40*/  @!P0 BRA `(.L_x_147) ;  /* 0xfffffffc00f08947 */ /* 0x010fea000383ffff */
[----:B------:R-:W-:Y:S05]  /*7b50*/  BRA `(.L_x_22) ;  /* 0xffffffa000807947 */ /* 0x000fea000383ffff */
.L_x_29:
[----:B-1----:R-:W-:-:S07]  /*7b60*/  MOV R4, UR17 ;  /* 0x0000001100047c02 */ /* 0x002fce0008000f00 */
.L_x_148:
[----:B-1----:R1:W4:Y:S02]  /*7b70*/  SYNCS.PHASECHK.TRANS64.TRYWAIT P0, [R4+URZ+0x1a0], R7 ;  /* 0x0001a007040075a7 */ /* 0x00232400080011ff */
[----:B----4-:R-:W-:Y:S05]  /*7b80*/  @!P0 NANOSLEEP.SYNCS 0x989680 ;  /* 0x009896800000895d */ /* 0x010fea0003900000 */
[----:B------:R-:W4:Y:S02]  /*7b90*/  @!P0 SYNCS.PHASECHK.TRANS64 P0, [R4+URZ+0x1a0], R7 ;  /* 0x0001a007040085a7 */ /* 0x000f2400080010ff */
[----:B----4-:R-:W-:Y:S05]  /*7ba0*/  @!P0 BRA `(.L_x_148) ;  /* 0xfffffffc00f08947 */ /* 0x010fea000383ffff */
[----:B------:R-:W-:Y:S05]  /*7bb0*/  BRA `(.L_x_28) ;  /* 0xffffffa400287947 */ /* 0x000fea000383ffff */
.L_x_33:
[----:B-1----:R1:W4:Y:S02]  /*7bc0*/  SYNCS.PHASECHK.TRANS64.TRYWAIT P0, [R8+URZ+0x370], R5 ;  /* 0x00037005080075a7 */ /* 0x00232400080011ff */
[----:B----4-:R-:W-:Y:S05]  /*7bd0*/  @!P0 NANOSLEEP.SYNCS 0x989680 ;  /* 0x009896800000895d */ /* 0x010fea0003900000 */
[----:B------:R-:W4:Y:S02]  /*7be0*/  @!P0 SYNCS.PHASECHK.TRANS64 P0, [R8+URZ+0x370], R5 ;  /* 0x00037005080085a7 */ /* 0x000f2400080010ff */
[----:B----4-:R-:W-:Y:S05]  /*7bf0*/  @!P0 BRA `(.L_x_33) ;  /* 0xfffffffc00f08947 */ /* 0x010fea000383ffff */
[----:B------:R-:W-:Y:S05]  /*7c00*/  BRA `(.L_x_149) ;  /* 0xffffffa400b87947 */ /* 0x000fea000383ffff */
.L_x_37:
[----:B------:R-:W-:-:S07]  /*7c10*/  MOV R0, UR4 ;  /* 0x0000000400007c02 */ /* 0x000fce0008000f00 */
.L_x_150:
[----:B-1----:R1:W2:Y:S02]  /*7c20*/  SYNCS.PHASECHK.TRANS64.TRYWAIT P0, [R0+URZ], R3 ;  /* 0x00000003000075a7 */ /* 0x0022a400080011ff */
[----:B--2---:R-:W-:Y:S05]  /*7c30*/  @!P0 NANOSLEEP.SYNCS 0x989680 ;  /* 0x009896800000895d */ /* 0x004fea0003900000 */
[----:B------:R-:W2:Y:S02]  /*7c40*/  @!P0 SYNCS.PHASECHK.TRANS64 P0, [R0+URZ], R3 ;  /* 0x00000003000085a7 */ /* 0x000ea400080010ff */
[----:B--2---:R-:W-:Y:S05]  /*7c50*/  @!P0 BRA `(.L_x_150) ;  /* 0xfffffffc00f08947 */ /* 0x004fea000383ffff */
[----:B------:R-:W-:Y:S05]  /*7c60*/  BRA `(.L_x_151) ;  /* 0xffffffac00287947 */ /* 0x000fea000383ffff */
.L_x_38:
[----:B------:R-:W-:-:S07]  /*7c70*/  MOV R0, UR4 ;  /* 0x0000000400007c02 */ /* 0x000fce0008000f00 */
.L_x_152:
[----:B-1----:R1:W2:Y:S02]  /*7c80*/  SYNCS.PHASECHK.TRANS64.TRYWAIT P0, [R0+URZ], R3 ;  /* 0x00000003000075a7 */ /* 0x0022a400080011ff */
[----:B--2---:R-:W-:Y:S05]  /*7c90*/  @!P0 NANOSLEEP.SYNCS 0x989680 ;  /* 0x009896800000895d */ /* 0x004fea0003900000 */
[----:B------:R-:W2:Y:S02]  /*7ca0*/  @!P0 SYNCS.PHASECHK.TRANS64 P0, [R0+URZ], R3 ;  /* 0x00000003000085a7 */ /* 0x000ea400080010ff */
[----:B--2---:R-:W-:Y:S05]  /*7cb0*/  @!P0 BRA `(.L_x_152) ;  /* 0xfffffffc00f08947 */ /* 0x004fea000383ffff */
[----:B------:R-:W-:Y:S05]  /*7cc0*/  BRA `(.L_x_153) ;  /* 0xffffffac00347947 */ /* 0x000fea000383ffff */
.L_x_39:
[----:B------:R-:W-:-:S07]  /*7cd0*/  MOV R0, UR4 ;  /* 0x0000000400007c02 */ /* 0x000fce0008000f00 */
.L_x_154:
[----:B-1----:R1:W2:Y:S02]  /*7ce0*/  SYNCS.PHASECHK.TRANS64.TRYWAIT P0, [R0+URZ], R3 ;  /* 0x00000003000075a7 */ /* 0x0022a400080011ff */
[----:B--2---:R-:W-:Y:S05]  /*7cf0*/  @!P0 NANOSLEEP.SYNCS 0x989680 ;  /* 0x009896800000895d */ /* 0x004fea0003900000 */
[----:B------:R-:W2:Y:S02]  /*7d00*/  @!P0 SYNCS.PHASECHK.TRANS64 P0, [R0+URZ], R3 ;  /* 0x00000003000085a7 */ /* 0x000ea400080010ff */
[----:B--2---:R-:W-:Y:S05]  /*7d10*/  @!P0 BRA `(.L_x_154) ;  /* 0xfffffffc00f08947 */ /* 0x004fea000383ffff */
[----:B------:R-:W-:Y:S05]  /*7d20*/  BRA `(.L_x_155) ;  /* 0xffffffac00407947 */ /* 0x000fea000383ffff */
.L_x_40:
[----:B------:R-:W-:-:S07]  /*7d30*/  MOV R0, UR4 ;  /* 0x0000000400007c02 */ /* 0x000fce0008000f00 */
.L_x_156:
[----:B-1----:R1:W2:Y:S02]  /*7d40*/  SYNCS.PHASECHK.TRANS64.TRYWAIT P0, [R0+URZ], R3 ;  /* 0x00000003000075a7 */ /* 0x0022a400080011ff */
[----:B--2---:R-:W-:Y:S05]  /*7d50*/  @!P0 NANOSLEEP.SYNCS 0x989680 ;  /* 0x009896800000895d */ /* 0x004fea0003900000 */
[----:B------:R-:W2:Y:S02]  /*7d60*/  @!P0 SYNCS.PHASECHK.TRANS64 P0, [R0+URZ], R3 ;  /* 0x00000003000085a7 */ /* 0x000ea400080010ff */
[----:B--2---:R-:W-:Y:S05]  /*7d70*/  @!P0 BRA `(.L_x_156) ;  /* 0xfffffffc00f08947 */ /* 0x004fea000383ffff */
[----:B------:R-:W-:Y:S05]  /*7d80*/  BRA `(.L_x_157) ;  /* 0xffffffac004c7947 */ /* 0x000fea000383ffff */
.L_x_41:
[----:B------:R-:W-:-:S07]  /*7d90*/  MOV R0, UR4 ;  /* 0x0000000400007c02 */ /* 0x000fce0008000f00 */
.L_x_158:
[----:B-1----:R1:W2:Y:S02]  /*7da0*/  SYNCS.PHASECHK.TRANS64.TRYWAIT P0, [R0+URZ], R3 ;  /* 0x00000003000075a7 */ /* 0x0022a400080011ff */
[----:B--2---:R-:W-:Y:S05]  /*7db0*/  @!P0 NANOSLEEP.SYNCS 0x989680 ;  /* 0x009896800000895d */ /* 0x004fea0003900000 */
[----:B------:R-:W2:Y:S02]  /*7dc0*/  @!P0 SYNCS.PHASECHK.TRANS64 P0, [R0+URZ], R3 ;  /* 0x00000003000085a7 */ /* 0x000ea400080010ff */
[----:B--2---:R-:W-:Y:S05]  /*7dd0*/  @!P0 BRA `(.L_x_158) ;  /* 0xfffffffc00f08947 */ /* 0x004fea000383ffff */
[----:B------:R-:W-:Y:S05]  /*7de0*/  BRA `(.L_x_159) ;  /* 0xffffffac00587947 */ /* 0x000fea000383ffff */
.L_x_42:
[----:B------:R-:W-:-:S07]  /*7df0*/  MOV R0, UR4 ;  /* 0x0000000400007c02 */ /* 0x000fce0008000f00 */
.L_x_160:
[----:B-1----:R1:W2:Y:S02]  /*7e00*/  SYNCS.PHASECHK.TRANS64.TRYWAIT P0, [R0+URZ], R3 ;  /* 0x00000003000075a7 */ /* 0x0022a400080011ff */
[----:B--2---:R-:W-:Y:S05]  /*7e10*/  @!P0 NANOSLEEP.SYNCS 0x989680 ;  /* 0x009896800000895d */ /* 0x004fea0003900000 */
[----:B------:R-:W2:Y:S02]  /*7e20*/  @!P0 SYNCS.PHASECHK.TRANS64 P0, [R0+URZ], R3 ;  /* 0x00000003000085a7 */ /* 0x000ea400080010ff */
[----:B--2---:R-:W-:Y:S05]  /*7e30*/  @!P0 BRA `(.L_x_160) ;  /* 0xfffffffc00f08947 */ /* 0x004fea000383ffff */
[----:B------:R-:W-:Y:S05]  /*7e40*/  BRA `(.L_x_161) ;  /* 0xffffffac00647947 */ /* 0x000fea000383ffff */
.L_x_43:
[----:B------:R-:W-:-:S07]  /*7e50*/  MOV R0, UR4 ;  /* 0x0000000400007c02 */ /* 0x000fce0008000f00 */
.L_x_162:
[----:B-1----:R1:W2:Y:S02]  /*7e60*/  SYNCS.PHASECHK.TRANS64.TRYWAIT P0, [R0+URZ], R3 ;  /* 0x00000003000075a7 */ /* 0x0022a400080011ff */
[----:B--2---:R-:W-:Y:S05]  /*7e70*/  @!P0 NANOSLEEP.SYNCS 0x989680 ;  /* 0x009896800000895d */ /* 0x004fea0003900000 */
[----:B------:R-:W2:Y:S02]  /*7e80*/  @!P0 SYNCS.PHASECHK.TRANS64 P0, [R0+URZ], R3 ;  /* 0x00000003000085a7 */ /* 0x000ea400080010ff */
[----:B--2---:R-:W-:Y:S05]  /*7e90*/  @!P0 BRA `(.L_x_162) ;  /* 0xfffffffc00f08947 */ /* 0x004fea000383ffff */
[----:B------:R-:W-:Y:S05]  /*7ea0*/  BRA `(.L_x_163) ;  /* 0xffffffac00707947 */ /* 0x000fea000383ffff */
.L_x_44:
[----:B------:R-:W-:-:S07]  /*7eb0*/  MOV R0, UR4 ;  /* 0x0000000400007c02 */ /* 0x000fce0008000f00 */
.L_x_164:
[----:B-1----:R1:W2:Y:S02]  /*7ec0*/  SYNCS.PHASECHK.TRANS64.TRYWAIT P0, [R0+URZ], R3 ;  /* 0x00000003000075a7 */ /* 0x0022a400080011ff */
[----:B--2---:R-:W-:Y:S05]  /*7ed0*/  @!P0 NANOSLEEP.SYNCS 0x989680 ;  /* 0x009896800000895d */ /* 0x004fea0003900000 */
[----:B------:R-:W2:Y:S02]  /*7ee0*/  @!P0 SYNCS.PHASECHK.TRANS64 P0, [R0+URZ], R3 ;  /* 0x00000003000085a7 */ /* 0x000ea400080010ff */
[----:B--2---:R-:W-:Y:S05]  /*7ef0*/  @!P0 BRA `(.L_x_164) ;  /* 0xfffffffc00f08947 */ /* 0x004fea000383ffff */
[----:B------:R-:W-:Y:S05]  /*7f00*/  BRA `(.L_x_165) ;  /* 0xffffffac007c7947 */ /* 0x000fea000383ffff */
.L_x_45:
[----:B------:R-:W-:-:S07]  /*7f10*/  MOV R0, UR4 ;  /* 0x0000000400007c02 */ /* 0x000fce0008000f00 */
.L_x_166:
[----:B-1----:R1:W2:Y:S02]  /*7f20*/  SYNCS.PHASECHK.TRANS64.TRYWAIT P0, [R0+URZ], R3 ;  /* 0x00000003000075a7 */ /* 0x0022a400080011ff */
[----:B--2---:R-:W-:Y:S05]  /*7f30*/  @!P0 NANOSLEEP.SYNCS 0x989680 ;  /* 0x009896800000895d */ /* 0x004fea0003900000 */
[----:B------:R-:W2:Y:S02]  /*7f40*/  @!P0 SYNCS.PHASECHK.TRANS64 P0, [R0+URZ], R3 ;  /* 0x00000003000085a7 */ /* 0x000ea400080010ff */
[----:B--2---:R-:W-:Y:S05]  /*7f50*/  @!P0 BRA `(.L_x_166) ;  /* 0xfffffffc00f08947 */ /* 0x004fea000383ffff */
[----:B------:R-:W-:Y:S05]  /*7f60*/  BRA `(.L_x_167) ;  /* 0xffffffac00887947 */ /* 0x000fea000383ffff */
.L_x_46:
[----:B------:R-:W-:-:S07]  /*7f70*/  MOV R0, UR4 ;  /* 0x0000000400007c02 */ /* 0x000fce0008000f00 */
.L_x_168:
[----:B-1----:R1:W2:Y:S02]  /*7f80*/  SYNCS.PHASECHK.TRANS64.TRYWAIT P0, [R0+URZ], R3 ;  /* 0x00000003000075a7 */ /* 0x0022a400080011ff */
[----:B--2---:R-:W-:Y:S05]  /*7f90*/  @!P0 NANOSLEEP.SYNCS 0x989680 ;  /* 0x009896800000895d */ /* 0x004fea0003900000 */
[----:B------:R-:W2:Y:S02]  /*7fa0*/  @!P0 SYNCS.PHASECHK.TRANS64 P0, [R0+URZ], R3 ;  /* 0x00000003000085a7 */ /* 0x000ea400080010ff */
[----:B--2---:R-:W-:Y:S05]  /*7fb0*/  @!P0 BRA `(.L_x_168) ;  /* 0xfffffffc00f08947 */ /* 0x004fea000383ffff */
[----:B------:R-:W-:Y:S05]  /*7fc0*/  BRA `(.L_x_169) ;  /* 0xffffffac00947947 */ /* 0x000fea000383ffff */
.L_x_47:
[----:B------:R-:W-:-:S07]  /*7fd0*/  MOV R0, UR4 ;  /* 0x0000000400007c02 */ /* 0x000fce0008000f00 */
.L_x_170:
[----:B-1----:R1:W2:Y:S02]  /*7fe0*/  SYNCS.PHASECHK.TRANS64.TRYWAIT P0, [R0+URZ], R3 ;  /* 0x00000003000075a7 */ /* 0x0022a400080011ff */
[----:B--2---:R-:W-:Y:S05]  /*7ff0*/  @!P0 NANOSLEEP.SYNCS 0x989680 ;  /* 0x009896800000895d */ /* 0x004fea0003900000 */
[----:B------:R-:W2:Y:S02]  /*8000*/  @!P0 SYNCS.PHASECHK.TRANS64 P0, [R0+URZ], R3 ;  /* 0x00000003000085a7 */ /* 0x000ea400080010ff */
[----:B--2---:R-:W-:Y:S05]  /*8010*/  @!P0 BRA `(.L_x_170) ;  /* 0xfffffffc00f08947 */ /* 0x004fea000383ffff */
[----:B------:R-:W-:Y:S05]  /*8020*/  BRA `(.L_x_171) ;  /* 0xffffffac00a07947 */ /* 0x000fea000383ffff */
.L_x_48:
[----:B------:R-:W-:-:S07]  /*8030*/  MOV R0, UR4 ;  /* 0x0000000400007c02 */ /* 0x000fce0008000f00 */
.L_x_172:
[----:B-1----:R1:W2:Y:S02]  /*8040*/  SYNCS.PHASECHK.TRANS64.TRYWAIT P0, [R0+URZ], R3 ;  /* 0x00000003000075a7 */ /* 0x0022a400080011ff */
[----:B--2---:R-:W-:Y:S05]  /*8050*/  @!P0 NANOSLEEP.SYNCS 0x989680 ;  /* 0x009896800000895d */ /* 0x004fea0003900000 */
[----:B------:R-:W2:Y:S02]  /*8060*/  @!P0 SYNCS.PHASECHK.TRANS64 P0, [R0+URZ], R3 ;  /* 0x00000003000085a7 */ /* 0x000ea400080010ff */
[----:B--2---:R-:W-:Y:S05]  /*8070*/  @!P0 BRA `(.L_x_172) ;  /* 0xfffffffc00f08947 */ /* 0x004fea000383ffff */
[----:B------:R-:W-:Y:S05]  /*8080*/  BRA `(.L_x_173) ;  /* 0xffffffac00ac7947 */ /* 0x000fea000383ffff */
.L_x_49:
[----:B------:R-:W-:-:S07]  /*8090*/  MOV R0, UR4 ;  /* 0x0000000400007c02 */ /* 0x000fce0008000f00 */
.L_x_174:
[----:B-1----:R1:W2:Y:S02]  /*80a0*/  SYNCS.PHASECHK.TRANS64.TRYWAIT P0, [R0+URZ], R3 ;  /* 0x00000003000075a7 */ /* 0x0022a400080011ff */
[----:B--2---:R-:W-:Y:S05]  /*80b0*/  @!P0 NANOSLEEP.SYNCS 0x989680 ;  /* 0x009896800000895d */ /* 0x004fea0003900000 */
[----:B------:R-:W2:Y:S02]  /*80c0*/  @!P0 SYNCS.PHASECHK.TRANS64 P0, [R0+URZ], R3 ;  /* 0x00000003000085a7 */ /* 0x000ea400080010ff */
[----:B--2---:R-:W-:Y:S05]  /*80d0*/  @!P0 BRA `(.L_x_174) ;  /* 0xfffffffc00f08947 */ /* 0x004fea000383ffff */
[----:B------:R-:W-:Y:S05]  /*80e0*/  BRA `(.L_x_175) ;  /* 0xffffffac00b87947 */ /* 0x000fea000383ffff */
.L_x_50:
[----:B------:R-:W-:-:S07]  /*80f0*/  MOV R0, UR4 ;  /* 0x0000000400007c02 */ /* 0x000fce0008000f00 */
.L_x_176:
[----:B-1----:R1:W2:Y:S02]  /*8100*/  SYNCS.PHASECHK.TRANS64.TRYWAIT P0, [R0+URZ], R3 ;  /* 0x00000003000075a7 */ /* 0x0022a400080011ff */
[----:B--2---:R-:W-:Y:S05]  /*8110*/  @!P0 NANOSLEEP.SYNCS 0x989680 ;  /* 0x009896800000895d */ /* 0x004fea0003900000 */
[----:B------:R-:W2:Y:S02]  /*8120*/  @!P0 SYNCS.PHASECHK.TRANS64 P0, [R0+URZ], R3 ;  /* 0x00000003000085a7 */ /* 0x000ea400080010ff */
[----:B--2---:R-:W-:Y:S05]  /*8130*/  @!P0 BRA `(.L_x_176) ;  /* 0xfffffffc00f08947 */ /* 0x004fea000383ffff */
[----:B------:R-:W-:Y:S05]  /*8140*/  BRA `(.L_x_177) ;  /* 0xffffffac00c47947 */ /* 0x000fea000383ffff */
.L_x_51:
[----:B------:R-:W-:-:S07]  /*8150*/  MOV R0, UR4 ;  /* 0x0000000400007c02 */ /* 0x000fce0008000f00 */
.L_x_178:
[----:B-1----:R1:W2:Y:S02]  /*8160*/  SYNCS.PHASECHK.TRANS64.TRYWAIT P0, [R0+URZ], R3 ;  /* 0x00000003000075a7 */ /* 0x0022a400080011ff */
[----:B--2---:R-:W-:Y:S05]  /*8170*/  @!P0 NANOSLEEP.SYNCS 0x989680 ;  /* 0x009896800000895d */ /* 0x004fea0003900000 */
[----:B------:R-:W2:Y:S02]  /*8180*/  @!P0 SYNCS.PHASECHK.TRANS64 P0, [R0+URZ], R3 ;  /* 0x00000003000085a7 */ /* 0x000ea400080010ff */
[----:B--2---:R-:W-:Y:S05]  /*8190*/  @!P0 BRA `(.L_x_178) ;  /* 0xfffffffc00f08947 */ /* 0x004fea000383ffff */
[----:B------:R-:W-:Y:S05]  /*81a0*/  BRA `(.L_x_179) ;  /* 0xffffffac00d07947 */ /* 0x000fea000383ffff */
.L_x_52:
[----:B------:R-:W-:-:S07]  /*81b0*/  MOV R0, UR4 ;  /* 0x0000000400007c02 */ /* 0x000fce0008000f00 */
.L_x_180:
[----:B-1----:R1:W2:Y:S02]  /*81c0*/  SYNCS.PHASECHK.TRANS64.TRYWAIT P0, [R0+URZ], R3 ;  /* 0x00000003000075a7 */ /* 0x0022a400080011ff */
[----:B--2---:R-:W-:Y:S05]  /*81d0*/  @!P0 NANOSLEEP.SYNCS 0x989680 ;  /* 0x009896800000895d */ /* 0x004fea0003900000 */
[----:B------:R-:W2:Y:S02]  /*81e0*/  @!P0 SYNCS.PHASECHK.TRANS64 P0, [R0+URZ], R3 ;  /* 0x00000003000085a7 */ /* 0x000ea400080010ff */
[----:B--2---:R-:W-:Y:S05]  /*81f0*/  @!P0 BRA `(.L_x_180) ;  /* 0xfffffffc00f08947 */ /* 0x004fea000383ffff */
[----:B------:R-:W-:Y:S05]  /*8200*/  BRA `(.L_x_181) ;  /* 0xffffffac00dc7947 */ /* 0x000fea000383ffff */
.L_x_53:
[----:B------:R-:W-:-:S07]  /*8210*/  MOV R0, UR4 ;  /* 0x0000000400007c02 */ /* 0x000fce0008000f00 */
.L_x_182:
[----:B-1----:R1:W2:Y:S02]  /*8220*/  SYNCS.PHASECHK.TRANS64.TRYWAIT P0, [R0+URZ], R3 ;  /* 0x00000003000075a7 */ /* 0x0022a400080011ff */
[----:B--2---:R-:W-:Y:S05]  /*8230*/  @!P0 NANOSLEEP.SYNCS 0x989680 ;  /* 0x009896800000895d */ /* 0x004fea0003900000 */
[----:B------:R-:W2:Y:S02]  /*8240*/  @!P0 SYNCS.PHASECHK.TRANS64 P0, [R0+URZ], R3 ;  /* 0x00000003000085a7 */ /* 0x000ea400080010ff */
[----:B--2---:R-:W-:Y:S05]  /*8250*/  @!P0 BRA `(.L_x_182) ;  /* 0xfffffffc00f08947 */ /* 0x004fea000383ffff */
[----:B------:R-:W-:Y:S05]  /*8260*/  BRA `(.L_x_183) ;  /* 0xffffffac00e87947 */ /* 0x000fea000383ffff */
.L_x_54:
[----:B------:R-:W-:-:S07]  /*8270*/  MOV R0, UR4 ;  /* 0x0000000400007c02 */ /* 0x000fce0008000f00 */
.L_x_184:
[----:B-1----:R1:W2:Y:S02]  /*8280*/  SYNCS.PHASECHK.TRANS64.TRYWAIT P0, [R0+URZ], R3 ;  /* 0x00000003000075a7 */ /* 0x0022a400080011ff */
[----:B--2---:R-:W-:Y:S05]  /*8290*/  @!P0 NANOSLEEP.SYNCS 0x989680 ;  /* 0x009896800000895d */ /* 0x004fea0003900000 */
[----:B------:R-:W2:Y:S02]  /*82a0*/  @!P0 SYNCS.PHASECHK.TRANS64 P0, [R0+URZ], R3 ;  /* 0x00000003000085a7 */ /* 0x000ea400080010ff */
[----:B--2---:R-:W-:Y:S05]  /*82b0*/  @!P0 BRA `(.L_x_184) ;  /* 0xfffffffc00f08947 */ /* 0x004fea000383ffff */
[----:B------:R-:W-:Y:S05]  /*82c0*/  BRA `(.L_x_185) ;  /* 0xffffffac00f47947 */ /* 0x000fea000383ffff */
.L_x_55:
[----:B------:R-:W-:-:S07]  /*82d0*/  MOV R0, UR4 ;  /* 0x0000000400007c02 */ /* 0x000fce0008000f00 */
.L_x_186:
[----:B-1----:R1:W2:Y:S02]  /*82e0*/  SYNCS.PHASECHK.TRANS64.TRYWAIT P0, [R0+URZ], R3 ;  /* 0x00000003000075a7 */ /* 0x0022a400080011ff */
[----:B--2---:R-:W-:Y:S05]  /*82f0*/  @!P0 NANOSLEEP.SYNCS 0x989680 ;  /* 0x009896800000895d */ /* 0x004fea0003900000 */
[----:B------:R-:W2:Y:S02]  /*8300*/  @!P0 SYNCS.PHASECHK.TRANS64 P0, [R0+URZ], R3 ;  /* 0x00000003000085a7 */ /* 0x000ea400080010ff */
[----:B--2---:R-:W-:Y:S05]  /*8310*/  @!P0 BRA `(.L_x_186) ;  /* 0xfffffffc00f08947 */ /* 0x004fea000383ffff */
[----:B------:R-:W-:Y:S05]  /*8320*/  BRA `(.L_x_187) ;  /* 0xffffffb000007947 */ /* 0x000fea000383ffff */
.L_x_56:
[----:B------:R-:W-:-:S07]  /*8330*/  MOV R0, UR4 ;  /* 0x0000000400007c02 */ /* 0x000fce0008000f00 */
.L_x_188:
[----:B-1----:R1:W2:Y:S02]  /*8340*/  SYNCS.PHASECHK.TRANS64.TRYWAIT P0, [R0+URZ], R3 ;  /* 0x00000003000075a7 */ /* 0x0022a400080011ff */
[----:B--2---:R-:W-:Y:S05]  /*8350*/  @!P0 NANOSLEEP.SYNCS 0x989680 ;  /* 0x009896800000895d */ /* 0x004fea0003900000 */
[----:B------:R-:W2:Y:S02]  /*8360*/  @!P0 SYNCS.PHASECHK.TRANS64 P0, [R0+URZ], R3 ;  /* 0x00000003000085a7 */ /* 0x000ea400080010ff */
[----:B--2---:R-:W-:Y:S05]  /*8370*/  @!P0 BRA `(.L_x_188) ;  /* 0xfffffffc00f08947 */ /* 0x004fea000383ffff */
[----:B------:R-:W-:Y:S05]  /*8380*/  BRA `(.L_x_189) ;  /* 0xffffffb0000c7947 */ /* 0x000fea000383ffff */
.L_x_57:
[----:B------:R-:W-:-:S07]  /*8390*/  MOV R0, UR4 ;  /* 0x0000000400007c02 */ /* 0x000fce0008000f00 */
.L_x_190:
[----:B-1----:R1:W2:Y:S02]  /*83a0*/  SYNCS.PHASECHK.TRANS64.TRYWAIT P0, [R0+URZ], R3 ;  /* 0x00000003000075a7 */ /* 0x0022a400080011ff */
[----:B--2---:R-:W-:Y:S05]  /*83b0*/  @!P0 NANOSLEEP.SYNCS 0x989680 ;  /* 0x009896800000895d */ /* 0x004fea0003900000 */
[----:B------:R-:W2:Y:S02]  /*83c0*/  @!P0 SYNCS.PHASECHK.TRANS64 P0, [R0+URZ], R3 ;  /* 0x00000003000085a7 */ /* 0x000ea400080010ff */
[----:B--2---:R-:W-:Y:S05]  /*83d0*/  @!P0 BRA `(.L_x_190) ;  /* 0xfffffffc00f08947 */ /* 0x004fea000383ffff */
[----:B------:R-:W-:Y:S05]  /*83e0*/  BRA `(.L_x_191) ;  /* 0xffffffb000187947 */ /* 0x000fea000383ffff */
.L_x_58:
[----:B------:R-:W-:-:S07]  /*83f0*/  MOV R0, UR4 ;  /* 0x0000000400007c02 */ /* 0x000fce0008000f00 */
.L_x_192:
[----:B-1----:R1:W2:Y:S02]  /*8400*/  SYNCS.PHASECHK.TRANS64.TRYWAIT P0, [R0+URZ], R3 ;  /* 0x00000003000075a7 */ /* 0x0022a400080011ff */
[----:B--2---:R-:W-:Y:S05]  /*8410*/  @!P0 NANOSLEEP.SYNCS 0x989680 ;  /* 0x009896800000895d */ /* 0x004fea0003900000 */
[----:B------:R-:W2:Y:S02]  /*8420*/  @!P0 SYNCS.PHASECHK.TRANS64 P0, [R0+URZ], R3 ;  /* 0x00000003000085a7 */ /* 0x000ea400080010ff */
[----:B--2---:R-:W-:Y:S05]  /*8430*/  @!P0 BRA `(.L_x_192) ;  /* 0xfffffffc00f08947 */ /* 0x004fea000383ffff */
[----:B------:R-:W-:Y:S05]  /*8440*/  BRA `(.L_x_193) ;  /* 0xffffffb000247947 */ /* 0x000fea000383ffff */
.L_x_59:
[----:B------:R-:W-:-:S07]  /*8450*/  MOV R0, UR4 ;  /* 0x0000000400007c02 */ /* 0x000fce0008000f00 */
.L_x_194:
[----:B-1----:R1:W2:Y:S02]  /*8460*/  SYNCS.PHASECHK.TRANS64.TRYWAIT P0, [R0+URZ], R3 ;  /* 0x00000003000075a7 */ /* 0x0022a400080011ff */
[----:B--2---:R-:W-:Y:S05]  /*8470*/  @!P0 NANOSLEEP.SYNCS 0x989680 ;  /* 0x009896800000895d */ /* 0x004fea0003900000 */
[----:B------:R-:W2:Y:S02]  /*8480*/  @!P0 SYNCS.PHASECHK.TRANS64 P0, [R0+URZ], R3 ;  /* 0x00000003000085a7 */ /* 0x000ea400080010ff */
[----:B--2---:R-:W-:Y:S05]  /*8490*/  @!P0 BRA `(.L_x_194) ;  /* 0xfffffffc00f08947 */ /* 0x004fea000383ffff */
[----:B------:R-:W-:Y:S05]  /*84a0*/  BRA `(.L_x_195) ;  /* 0xffffffb000307947 */ /* 0x000fea000383ffff */
.L_x_60:
[----:B------:R-:W-:-:S07]  /*84b0*/  MOV R0, UR4 ;  /* 0x0000000400007c02 */ /* 0x000fce0008000f00 */
.L_x_196:
[----:B-1----:R1:W2:Y:S02]  /*84c0*/  SYNCS.PHASECHK.TRANS64.TRYWAIT P0, [R0+URZ], R3 ;  /* 0x00000003000075a7 */ /* 0x0022a400080011ff */
[----:B--2---:R-:W-:Y:S05]  /*84d0*/  @!P0 NANOSLEEP.SYNCS 0x989680 ;  /* 0x009896800000895d */ /* 0x004fea0003900000 */
[----:B------:R-:W2:Y:S02]  /*84e0*/  @!P0 SYNCS.PHASECHK.TRANS64 P0, [R0+URZ], R3 ;  /* 0x00000003000085a7 */ /* 0x000ea400080010ff */
[----:B--2---:R-:W-:Y:S05]  /*84f0*/  @!P0 BRA `(.L_x_196) ;  /* 0xfffffffc00f08947 */ /* 0x004fea000383ffff */
[----:B------:R-:W-:Y:S05]  /*8500*/  BRA `(.L_x_197) ;  /* 0xffffffb0003c7947 */ /* 0x000fea000383ffff */
.L_x_61:
[----:B------:R-:W-:-:S07]  /*8510*/  MOV R0, UR4 ;  /* 0x0000000400007c02 */ /* 0x000fce0008000f00 */
.L_x_198:
[----:B-1----:R1:W2:Y:S02]  /*8520*/  SYNCS.PHASECHK.TRANS64.TRYWAIT P0, [R0+URZ], R3 ;  /* 0x00000003000075a7 */ /* 0x0022a400080011ff */
[----:B--2---:R-:W-:Y:S05]  /*8530*/  @!P0 NANOSLEEP.SYNCS 0x989680 ;  /* 0x009896800000895d */ /* 0x004fea0003900000 */
[----:B------:R-:W2:Y:S02]  /*8540*/  @!P0 SYNCS.PHASECHK.TRANS64 P0, [R0+URZ], R3 ;  /* 0x00000003000085a7 */ /* 0x000ea400080010ff */
[----:B--2---:R-:W-:Y:S05]  /*8550*/  @!P0 BRA `(.L_x_198) ;  /* 0xfffffffc00f08947 */ /* 0x004fea000383ffff */
[----:B------:R-:W-:Y:S05]  /*8560*/  BRA `(.L_x_199) ;  /* 0xffffffb000487947 */ /* 0x000fea000383ffff */
.L_x_62:
[----:B------:R-:W-:-:S07]  /*8570*/  MOV R0, UR4 ;  /* 0x0000000400007c02 */ /* 0x000fce0008000f00 */
.L_x_200:
[----:B-1----:R1:W2:Y:S02]  /*8580*/  SYNCS.PHASECHK.TRANS64.TRYWAIT P0, [R0+URZ], R3 ;  /* 0x00000003000075a7 */ /* 0x0022a400080011ff */
[----:B--2---:R-:W-:Y:S05]  /*8590*/  @!P0 NANOSLEEP.SYNCS 0x989680 ;  /* 0x009896800000895d */ /* 0x004fea0003900000 */
[----:B------:R-:W2:Y:S02]  /*85a0*/  @!P0 SYNCS.PHASECHK.TRANS64 P0, [R0+URZ], R3 ;  /* 0x00000003000085a7 */ /* 0x000ea400080010ff */
[----:B--2---:R-:W-:Y:S05]  /*85b0*/  @!P0 BRA `(.L_x_200) ;  /* 0xfffffffc00f08947 */ /* 0x004fea000383ffff */
[----:B------:R-:W-:Y:S05]  /*85c0*/  BRA `(.L_x_201) ;  /* 0xffffffb000547947 */ /* 0x000fea000383ffff */
.L_x_63:
[----:B------:R-:W-:-:S07]  /*85d0*/  MOV R0, UR4 ;  /* 0x0000000400007c02 */ /* 0x000fce0008000f00 */
.L_x_202:
[----:B-1----:R1:W2:Y:S02]  /*85e0*/  SYNCS.PHASECHK.TRANS64.TRYWAIT P0, [R0+URZ], R3 ;  /* 0x00000003000075a7 */ /* 0x0022a400080011ff */
[----:B--2---:R-:W-:Y:S05]  /*85f0*/  @!P0 NANOSLEEP.SYNCS 0x989680 ;  /* 0x009896800000895d */ /* 0x004fea0003900000 */
[----:B------:R-:W2:Y:S02]  /*8600*/  @!P0 SYNCS.PHASECHK.TRANS64 P0, [R0+URZ], R3 ;  /* 0x00000003000085a7 */ /* 0x000ea400080010ff */
[----:B--2---:R-:W-:Y:S05]  /*8610*/  @!P0 BRA `(.L_x_202) ;  /* 0xfffffffc00f08947 */ /* 0x004fea000383ffff */
[----:B------:R-:W-:Y:S05]  /*8620*/  BRA `(.L_x_203) ;  /* 0xffffffb000607947 */ /* 0x000fea000383ffff */
.L_x_64:
[----:B------:R-:W-:-:S07]  /*8630*/  MOV R0, UR4 ;  /* 0x0000000400007c02 */ /* 0x000fce0008000f00 */
.L_x_204:
[----:B-1----:R1:W2:Y:S02]  /*8640*/  SYNCS.PHASECHK.TRANS64.TRYWAIT P0, [R0+URZ], R3 ;  /* 0x00000003000075a7 */ /* 0x0022a400080011ff */
[----:B--2---:R-:W-:Y:S05]  /*8650*/  @!P0 NANOSLEEP.SYNCS 0x989680 ;  /* 0x009896800000895d */ /* 0x004fea0003900000 */
[----:B------:R-:W2:Y:S02]  /*8660*/  @!P0 SYNCS.PHASECHK.TRANS64 P0, [R0+URZ], R3 ;  /* 0x00000003000085a7 */ /* 0x000ea400080010ff */
[----:B--2---:R-:W-:Y:S05]  /*8670*/  @!P0 BRA `(.L_x_204) ;  /* 0xfffffffc00f08947 */ /* 0x004fea000383ffff */
[----:B------:R-:W-:Y:S05]  /*8680*/  BRA `(.L_x_205) ;  /* 0xffffffb0006c7947 */ /* 0x000fea000383ffff */
.L_x_65:
[----:B------:R-:W-:-:S07]  /*8690*/  MOV R0, UR4 ;  /* 0x0000000400007c02 */ /* 0x000fce0008000f00 */
.L_x_206:
[----:B-1----:R1:W2:Y:S02]  /*86a0*/  SYNCS.PHASECHK.TRANS64.TRYWAIT P0, [R0+URZ], R3 ;  /* 0x00000003000075a7 */ /* 0x0022a400080011ff */
[----:B--2---:R-:W-:Y:S05]  /*86b0*/  @!P0 NANOSLEEP.SYNCS 0x989680 ;  /* 0x009896800000895d */ /* 0x004fea0003900000 */
[----:B------:R-:W2:Y:S02]  /*86c0*/  @!P0 SYNCS.PHASECHK.TRANS64 P0, [R0+URZ], R3 ;  /* 0x00000003000085a7 */ /* 0x000ea400080010ff */
[----:B--2---:R-:W-:Y:S05]  /*86d0*/  @!P0 BRA `(.L_x_206) ;  /* 0xfffffffc00f08947 */ /* 0x004fea000383ffff */
[----:B------:R-:W-:Y:S05]  /*86e0*/  BRA `(.L_x_207) ;  /* 0xffffffb000787947 */ /* 0x000fea000383ffff */
.L_x_66:
[----:B------:R-:W-:-:S07]  /*86f0*/  MOV R0, UR4 ;  /* 0x0000000400007c02 */ /* 0x000fce0008000f00 */
.L_x_208:
[----:B-1----:R1:W2:Y:S02]  /*8700*/  SYNCS.PHASECHK.TRANS64.TRYWAIT P0, [R0+URZ], R3 ;  /* 0x00000003000075a7 */ /* 0x0022a400080011ff */
[----:B--2---:R-:W-:Y:S05]  /*8710*/  @!P0 NANOSLEEP.SYNCS 0x989680 ;  /* 0x009896800000895d */ /* 0x004fea0003900000 */
[----:B------:R-:W2:Y:S02]  /*8720*/  @!P0 SYNCS.PHASECHK.TRANS64 P0, [R0+URZ], R3 ;  /* 0x00000003000085a7 */ /* 0x000ea400080010ff */
[----:B--2---:R-:W-:Y:S05]  /*8730*/  @!P0 BRA `(.L_x_208) ;  /* 0xfffffffc00f08947 */ /* 0x004fea000383ffff */
[----:B------:R-:W-:Y:S05]  /*8740*/  BRA `(.L_x_209) ;  /* 0xffffffb000847947 */ /* 0x000fea000383ffff */
.L_x_67:
[----:B------:R-:W-:-:S07]  /*8750*/  MOV R0, UR4 ;  /* 0x0000000400007c02 */ /* 0x000fce0008000f00 */
.L_x_210:
[----:B-1----:R1:W2:Y:S02]  /*8760*/  SYNCS.PHASECHK.TRANS64.TRYWAIT P0, [R0+URZ], R3 ;  /* 0x00000003000075a7 */ /* 0x0022a400080011ff */
[----:B--2---:R-:W-:Y:S05]  /*8770*/  @!P0 NANOSLEEP.SYNCS 0x989680 ;  /* 0x009896800000895d */ /* 0x004fea0003900000 */
[----:B------:R-:W2:Y:S02]  /*8780*/  @!P0 SYNCS.PHASECHK.TRANS64 P0, [R0+URZ], R3 ;  /* 0x00000003000085a7 */ /* 0x000ea400080010ff */
[----:B--2---:R-:W-:Y:S05]  /*8790*/  @!P0 BRA `(.L_x_210) ;  /* 0xfffffffc00f08947 */ /* 0x004fea000383ffff */
[----:B------:R-:W-:Y:S05]  /*87a0*/  BRA `(.L_x_211) ;  /* 0xffffffb000907947 */ /* 0x000fea000383ffff */
.L_x_68:
[----:B------:R-:W-:-:S07]  /*87b0*/  MOV R0, UR4 ;  /* 0x0000000400007c02 */ /* 0x000fce0008000f00 */
.L_x_212:
[----:B-1----:R1:W2:Y:S02]  /*87c0*/  SYNCS.PHASECHK.TRANS64.TRYWAIT P0, [R0+URZ], R3 ;  /* 0x00000003000075a7 */ /* 0x0022a400080011ff */
[----:B--2---:R-:W-:Y:S05]  /*87d0*/  @!P0 NANOSLEEP.SYNCS 0x989680 ;  /* 0x009896800000895d */ /* 0x004fea0003900000 */
[----:B------:R-:W2:Y:S02]  /*87e0*/  @!P0 SYNCS.PHASECHK.TRANS64 P0, [R0+URZ], R3 ;  /* 0x00000003000085a7 */ /* 0x000ea400080010ff */
[----:B--2---:R-:W-:Y:S05]  /*87f0*/  @!P0 BRA `(.L_x_212) ;  /* 0xfffffffc00f08947 */ /* 0x004fea000383ffff */
[----:B------:R-:W-:Y:S05]  /*8800*/  BRA `(.L_x_213) ;  /* 0xffffffb0009c7947 */ /* 0x000fea000383ffff */
.L_x_69:
[----:B------:R-:W-:-:S07]  /*8810*/  MOV R0, UR4 ;  /* 0x0000000400007c02 */ /* 0x000fce0008000f00 */
.L_x_214:
[----:B-1----:R1:W2:Y:S02]  /*8820*/  SYNCS.PHASECHK.TRANS64.TRYWAIT P0, [R0+URZ], R3 ;  /* 0x00000003000075a7 */ /* 0x0022a400080011ff */
[----:B--2---:R-:W-:Y:S05]  /*8830*/  @!P0 NANOSLEEP.SYNCS 0x989680 ;  /* 0x009896800000895d */ /* 0x004fea0003900000 */
[----:B------:R-:W2:Y:S02]  /*8840*/  @!P0 SYNCS.PHASECHK.TRANS64 P0, [R0+URZ], R3 ;  /* 0x00000003000085a7 */ /* 0x000ea400080010ff */
[----:B--2---:R-:W-:Y:S05]  /*8850*/  @!P0 BRA `(.L_x_214) ;  /* 0xfffffffc00f08947 */ /* 0x004fea000383ffff */
[----:B------:R-:W-:Y:S05]  /*8860*/  BRA `(.L_x_215) ;  /* 0xffffffb000a87947 */ /* 0x000fea000383ffff */
.L_x_70:
[----:B------:R-:W-:-:S07]  /*8870*/  MOV R0, UR4 ;  /* 0x0000000400007c02 */ /* 0x000fce0008000f00 */
.L_x_216:
[----:B-1----:R1:W2:Y:S02]  /*8880*/  SYNCS.PHASECHK.TRANS64.TRYWAIT P0, [R0+URZ], R3 ;  /* 0x00000003000075a7 */ /* 0x0022a400080011ff */
[----:B--2---:R-:W-:Y:S05]  /*8890*/  @!P0 NANOSLEEP.SYNCS 0x989680 ;  /* 0x009896800000895d */ /* 0x004fea0003900000 */
[----:B------:R-:W2:Y:S02]  /*88a0*/  @!P0 SYNCS.PHASECHK.TRANS64 P0, [R0+URZ], R3 ;  /* 0x00000003000085a7 */ /* 0x000ea400080010ff */
[----:B--2---:R-:W-:Y:S05]  /*88b0*/  @!P0 BRA `(.L_x_216) ;  /* 0xfffffffc00f08947 */ /* 0x004fea000383ffff */
[----:B------:R-:W-:Y:S05]  /*88c0*/  BRA `(.L_x_217) ;  /* 0xffffffb000b47947 */ /* 0x000fea000383ffff */
.L_x_71:
[----:B------:R-:W-:-:S07]  /*88d0*/  MOV R0, UR4 ;  /* 0x0000000400007c02 */ /* 0x000fce0008000f00 */
.L_x_218:
[----:B-1----:R1:W2:Y:S02]  /*88e0*/  SYNCS.PHASECHK.TRANS64.TRYWAIT P0, [R0+URZ], R3 ;  /* 0x00000003000075a7 */ /* 0x0022a400080011ff */
[----:B--2---:R-:W-:Y:S05]  /*88f0*/  @!P0 NANOSLEEP.SYNCS 0x989680 ;  /* 0x009896800000895d */ /* 0x004fea0003900000 */
[----:B------:R-:W2:Y:S02]  /*8900*/  @!P0 SYNCS.PHASECHK.TRANS64 P0, [R0+URZ], R3 ;  /* 0x00000003000085a7 */ /* 0x000ea400080010ff */
[----:B--2---:R-:W-:Y:S05]  /*8910*/  @!P0 BRA `(.L_x_218) ;  /* 0xfffffffc00f08947 */ /* 0x004fea000383ffff */
[----:B------:R-:W-:Y:S05]  /*8920*/  BRA `(.L_x_219) ;  /* 0xffffffb000c07947 */ /* 0x000fea000383ffff */
.L_x_72:
[----:B------:R-:W-:-:S07]  /*8930*/  MOV R0, UR4 ;  /* 0x0000000400007c02 */ /* 0x000fce0008000f00 */
.L_x_220:
[----:B-1----:R1:W2:Y:S02]  /*8940*/  SYNCS.PHASECHK.TRANS64.TRYWAIT P0, [R0+URZ], R3 ;  /* 0x00000003000075a7 */ /* 0x0022a400080011ff */
[----:B--2---:R-:W-:Y:S05]  /*8950*/  @!P0 NANOSLEEP.SYNCS 0x989680 ;  /* 0x009896800000895d */ /* 0x004fea0003900000 */
[----:B------:R-:W2:Y:S02]  /*8960*/  @!P0 SYNCS.PHASECHK.TRANS64 P0, [R0+URZ], R3 ;  /* 0x00000003000085a7 */ /* 0x000ea400080010ff */
[----:B--2---:R-:W-:Y:S05]  /*8970*/  @!P0 BRA `(.L_x_220) ;  /* 0xfffffffc00f08947 */ /* 0x004fea000383ffff */
[----:B------:R-:W-:Y:S05]  /*8980*/  BRA `(.L_x_221) ;  /* 0xffffffb000cc7947 */ /* 0x000fea000383ffff */
.L_x_73:
[----:B------:R-:W-:-:S07]  /*8990*/  MOV R0, UR4 ;  /* 0x0000000400007c02 */ /* 0x000fce0008000f00 */
.L_x_222:
[----:B-1----:R1:W2:Y:S02]  /*89a0*/  SYNCS.PHASECHK.TRANS64.TRYWAIT P0, [R0+URZ], R3 ;  /* 0x00000003000075a7 */ /* 0x0022a400080011ff */
[----:B--2---:R-:W-:Y:S05]  /*89b0*/  @!P0 NANOSLEEP.SYNCS 0x989680 ;  /* 0x009896800000895d */ /* 0x004fea0003900000 */
[----:B------:R-:W2:Y:S02]  /*89c0*/  @!P0 SYNCS.PHASECHK.TRANS64 P0, [R0+URZ], R3 ;  /* 0x00000003000085a7 */ /* 0x000ea400080010ff */
[----:B--2---:R-:W-:Y:S05]  /*89d0*/  @!P0 BRA `(.L_x_222) ;  /* 0xfffffffc00f08947 */ /* 0x004fea000383ffff */
[----:B------:R-:W-:Y:S05]  /*89e0*/  BRA `(.L_x_223) ;  /* 0xffffffb000d87947 */ /* 0x000fea000383ffff */
.L_x_74:
[----:B------:R-:W-:-:S07]  /*89f0*/  MOV R0, UR4 ;  /* 0x0000000400007c02 */ /* 0x000fce0008000f00 */
.L_x_224:
[----:B-1----:R1:W2:Y:S02]  /*8a00*/  SYNCS.PHASECHK.TRANS64.TRYWAIT P0, [R0+URZ], R3 ;  /* 0x00000003000075a7 */ /* 0x0022a400080011ff */
[----:B--2---:R-:W-:Y:S05]  /*8a10*/  @!P0 NANOSLEEP.SYNCS 0x989680 ;  /* 0x009896800000895d */ /* 0x004fea0003900000 */
[----:B------:R-:W2:Y:S02]  /*8a20*/  @!P0 SYNCS.PHASECHK.TRANS64 P0, [R0+URZ], R3 ;  /* 0x00000003000085a7 */ /* 0x000ea400080010ff */
[----:B--2---:R-:W-:Y:S05]  /*8a30*/  @!P0 BRA `(.L_x_224) ;  /* 0xfffffffc00f08947 */ /* 0x004fea000383ffff */
[----:B------:R-:W-:Y:S05]  /*8a40*/  BRA `(.L_x_225) ;  /* 0xffffffb000e47947 */ /* 0x000fea000383ffff */
.L_x_75:
[----:B------:R-:W-:-:S07]  /*8a50*/  MOV R0, UR4 ;  /* 0x0000000400007c02 */ /* 0x000fce0008000f00 */
.L_x_226:
[----:B-1----:R1:W2:Y:S02]  /*8a60*/  SYNCS.PHASECHK.TRANS64.TRYWAIT P0, [R0+URZ], R3 ;  /* 0x00000003000075a7 */ /* 0x0022a400080011ff */
[----:B--2---:R-:W-:Y:S05]  /*8a70*/  @!P0 NANOSLEEP.SYNCS 0x989680 ;  /* 0x009896800000895d */ /* 0x004fea0003900000 */
[----:B------:R-:W2:Y:S02]  /*8a80*/  @!P0 SYNCS.PHASECHK.TRANS64 P0, [R0+URZ], R3 ;  /* 0x00000003000085a7 */ /* 0x000ea400080010ff */
[----:B--2---:R-:W-:Y:S05]  /*8a90*/  @!P0 BRA `(.L_x_226) ;  /* 0xfffffffc00f08947 */ /* 0x004fea000383ffff */
[----:B------:R-:W-:Y:S05]  /*8aa0*/  BRA `(.L_x_227) ;  /* 0xffffffb000f07947 */ /* 0x000fea000383ffff */
.L_x_76:
[----:B------:R-:W-:-:S07]  /*8ab0*/  MOV R0, UR4 ;  /* 0x0000000400007c02 */ /* 0x000fce0008000f00 */
.L_x_228:
[----:B-1----:R1:W2:Y:S02]  /*8ac0*/  SYNCS.PHASECHK.TRANS64.TRYWAIT P0, [R0+URZ], R3 ;  /* 0x00000003000075a7 */ /* 0x0022a400080011ff */
[----:B--2---:R-:W-:Y:S05]  /*8ad0*/  @!P0 NANOSLEEP.SYNCS 0x989680 ;  /* 0x009896800000895d */ /* 0x004fea0003900000 */
[----:B------:R-:W2:Y:S02]  /*8ae0*/  @!P0 SYNCS.PHASECHK.TRANS64 P0, [R0+URZ], R3 ;  /* 0x00000003000085a7 */ /* 0x000ea400080010ff */
[----:B--2---:R-:W-:Y:S05]  /*8af0*/  @!P0 BRA `(.L_x_228) ;  /* 0xfffffffc00f08947 */ /* 0x004fea000383ffff */
[----:B------:R-:W-:Y:S05]  /*8b00*/  BRA `(.L_x_229) ;  /* 0xffffffb000fc7947 */ /* 0x000fea000383ffff */
.L_x_77:
[----:B------:R-:W-:-:S07]  /*8b10*/  MOV R0, UR4 ;  /* 0x0000000400007c02 */ /* 0x000fce0008000f00 */
.L_x_230:
[----:B-1----:R1:W2:Y:S02]  /*8b20*/  SYNCS.PHASECHK.TRANS64.TRYWAIT P0, [R0+URZ], R3 ;  /* 0x00000003000075a7 */ /* 0x0022a400080011ff */
[----:B--2---:R-:W-:Y:S05]  /*8b30*/  @!P0 NANOSLEEP.SYNCS 0x989680 ;  /* 0x009896800000895d */ /* 0x004fea0003900000 */
[----:B------:R-:W2:Y:S02]  /*8b40*/  @!P0 SYNCS.PHASECHK.TRANS64 P0, [R0+URZ], R3 ;  /* 0x00000003000085a7 */ /* 0x000ea400080010ff */
[----:B--2---:R-:W-:Y:S05]  /*8b50*/  @!P0 BRA `(.L_x_230) ;  /* 0xfffffffc00f08947 */ /* 0x004fea000383ffff */
[----:B------:R-:W-:Y:S05]  /*8b60*/  BRA `(.L_x_231) ;  /* 0xffffffb400087947 */ /* 0x000fea000383ffff */
.L_x_78:
[----:B------:R-:W-:-:S07]  /*8b70*/  MOV R0, UR4 ;  /* 0x0000000400007c02 */ /* 0x000fce0008000f00 */
.L_x_232:
[----:B-1----:R1:W2:Y:S02]  /*8b80*/  SYNCS.PHASECHK.TRANS64.TRYWAIT P0, [R0+URZ], R3 ;  /* 0x00000003000075a7 */ /* 0x0022a400080011ff */
[----:B--2---:R-:W-:Y:S05]  /*8b90*/  @!P0 NANOSLEEP.SYNCS 0x989680 ;  /* 0x009896800000895d */ /* 0x004fea0003900000 */
[----:B------:R-:W2:Y:S02]  /*8ba0*/  @!P0 SYNCS.PHASECHK.TRANS64 P0, [R0+URZ], R3 ;  /* 0x00000003000085a7 */ /* 0x000ea400080010ff */
[----:B--2---:R-:W-:Y:S05]  /*8bb0*/  @!P0 BRA `(.L_x_232) ;  /* 0xfffffffc00f08947 */ /* 0x004fea000383ffff */
[----:B------:R-:W-:Y:S05]  /*8bc0*/  BRA `(.L_x_233) ;  /* 0xffffffb400147947 */ /* 0x000fea000383ffff */
.L_x_79:
[----:B------:R-:W-:-:S07]  /*8bd0*/  MOV R0, UR4 ;  /* 0x0000000400007c02 */ /* 0x000fce0008000f00 */
.L_x_234:
[----:B-1----:R1:W2:Y:S02]  /*8be0*/  SYNCS.PHASECHK.TRANS64.TRYWAIT P0, [R0+URZ], R3 ;  /* 0x00000003000075a7 */ /* 0x0022a400080011ff */
[----:B--2---:R-:W-:Y:S05]  /*8bf0*/  @!P0 NANOSLEEP.SYNCS 0x989680 ;  /* 0x009896800000895d */ /* 0x004fea0003900000 */
[----:B------:R-:W2:Y:S02]  /*8c00*/  @!P0 SYNCS.PHASECHK.TRANS64 P0, [R0+URZ], R3 ;  /* 0x00000003000085a7 */ /* 0x000ea400080010ff */
[----:B--2---:R-:W-:Y:S05]  /*8c10*/  @!P0 BRA `(.L_x_234) ;  /* 0xfffffffc00f08947 */ /* 0x004fea000383ffff */
[----:B------:R-:W-:Y:S05]  /*8c20*/  BRA `(.L_x_235) ;  /* 0xffffffb400207947 */ /* 0x000fea000383ffff */
.L_x_80:
[----:B------:R-:W-:-:S07]  /*8c30*/  MOV R0, UR4 ;  /* 0x0000000400007c02 */ /* 0x000fce0008000f00 */
.L_x_236:
[----:B-1----:R1:W2:Y:S02]  /*8c40*/  SYNCS.PHASECHK.TRANS64.TRYWAIT P0, [R0+URZ], R3 ;  /* 0x00000003000075a7 */ /* 0x0022a400080011ff */
[----:B--2---:R-:W-:Y:S05]  /*8c50*/  @!P0 NANOSLEEP.SYNCS 0x989680 ;  /* 0x009896800000895d */ /* 0x004fea0003900000 */
[----:B------:R-:W2:Y:S02]  /*8c60*/  @!P0 SYNCS.PHASECHK.TRANS64 P0, [R0+URZ], R3 ;  /* 0x00000003000085a7 */ /* 0x000ea400080010ff */
[----:B--2---:R-:W-:Y:S05]  /*8c70*/  @!P0 BRA `(.L_x_236) ;  /* 0xfffffffc00f08947 */ /* 0x004fea000383ffff */
[----:B------:R-:W-:Y:S05]  /*8c80*/  BRA `(.L_x_237) ;  /* 0xffffffb4002c7947 */ /* 0x000fea000383ffff */
.L_x_81:
[----:B------:R-:W-:-:S07]  /*8c90*/  MOV R0, UR4 ;  /* 0x0000000400007c02 */ /* 0x000fce0008000f00 */
.L_x_238:
[----:B-1----:R1:W2:Y:S02]  /*8ca0*/  SYNCS.PHASECHK.TRANS64.TRYWAIT P0, [R0+URZ], R3 ;  /* 0x00000003000075a7 */ /* 0x0022a400080011ff */
[----:B--2---:R-:W-:Y:S05]  /*8cb0*/  @!P0 NANOSLEEP.SYNCS 0x989680 ;  /* 0x009896800000895d */ /* 0x004fea0003900000 */
[----:B------:R-:W2:Y:S02]  /*8cc0*/  @!P0 SYNCS.PHASECHK.TRANS64 P0, [R0+URZ], R3 ;  /* 0x00000003000085a7 */ /* 0x000ea400080010ff */
[----:B--2---:R-:W-:Y:S05]  /*8cd0*/  @!P0 BRA `(.L_x_238) ;  /* 0xfffffffc00f08947 */ /* 0x004fea000383ffff */
[----:B------:R-:W-:Y:S05]  /*8ce0*/  BRA `(.L_x_239) ;  /* 0xffffffb400387947 */ /* 0x000fea000383ffff */
.L_x_82:
[----:B------:R-:W-:-:S07]  /*8cf0*/  MOV R0, UR4 ;  /* 0x0000000400007c02 */ /* 0x000fce0008000f00 */
.L_x_240:
[----:B-1----:R1:W2:Y:S02]  /*8d00*/  SYNCS.PHASECHK.TRANS64.TRYWAIT P0, [R0+URZ], R3 ;  /* 0x00000003000075a7 */ /* 0x0022a400080011ff */
[----:B--2---:R-:W-:Y:S05]  /*8d10*/  @!P0 NANOSLEEP.SYNCS 0x989680 ;  /* 0x009896800000895d */ /* 0x004fea0003900000 */
[----:B------:R-:W2:Y:S02]  /*8d20*/  @!P0 SYNCS.PHASECHK.TRANS64 P0, [R0+URZ], R3 ;  /* 0x00000003000085a7 */ /* 0x000ea400080010ff */
[----:B--2---:R-:W-:Y:S05]  /*8d30*/  @!P0 BRA `(.L_x_240) ;  /* 0xfffffffc00f08947 */ /* 0x004fea000383ffff */
[----:B------:R-:W-:Y:S05]  /*8d40*/  BRA `(.L_x_241) ;  /* 0xffffffb400447947 */ /* 0x000fea000383ffff */
.L_x_83:
[----:B------:R-:W-:-:S07]  /*8d50*/  MOV R0, UR4 ;  /* 0x0000000400007c02 */ /* 0x000fce0008000f00 */
.L_x_242:
[----:B-1----:R1:W2:Y:S02]  /*8d60*/  SYNCS.PHASECHK.TRANS64.TRYWAIT P0, [R0+URZ], R3 ;  /* 0x00000003000075a7 */ /* 0x0022a400080011ff */
[----:B--2---:R-:W-:Y:S05]  /*8d70*/  @!P0 NANOSLEEP.SYNCS 0x989680 ;  /* 0x009896800000895d */ /* 0x004fea0003900000 */
[----:B------:R-:W2:Y:S02]  /*8d80*/  @!P0 SYNCS.PHASECHK.TRANS64 P0, [R0+URZ], R3 ;  /* 0x00000003000085a7 */ /* 0x000ea400080010ff */
[----:B--2---:R-:W-:Y:S05]  /*8d90*/  @!P0 BRA `(.L_x_242) ;  /* 0xfffffffc00f08947 */ /* 0x004fea000383ffff */
[----:B------:R-:W-:Y:S05]  /*8da0*/  BRA `(.L_x_243) ;  /* 0xffffffb400507947 */ /* 0x000fea000383ffff */
.L_x_84:
[----:B------:R-:W-:-:S07]  /*8db0*/  MOV R0, UR4 ;  /* 0x0000000400007c02 */ /* 0x000fce0008000f00 */
.L_x_244:
[----:B-1----:R1:W2:Y:S02]  /*8dc0*/  SYNCS.PHASECHK.TRANS64.TRYWAIT P0, [R0+URZ], R3 ;  /* 0x00000003000075a7 */ /* 0x0022a400080011ff */
[----:B--2---:R-:W-:Y:S05]  /*8dd0*/  @!P0 NANOSLEEP.SYNCS 0x989680 ;  /* 0x009896800000895d */ /* 0x004fea0003900000 */
[----:B------:R-:W2:Y:S02]  /*8de0*/  @!P0 SYNCS.PHASECHK.TRANS64 P0, [R0+URZ], R3 ;  /* 0x00000003000085a7 */ /* 0x000ea400080010ff */
[----:B--2---:R-:W-:Y:S05]  /*8df0*/  @!P0 BRA `(.L_x_244) ;  /* 0xfffffffc00f08947 */ /* 0x004fea000383ffff */
[----:B------:R-:W-:Y:S05]  /*8e00*/  BRA `(.L_x_245) ;  /* 0xffffffb4005c7947 */ /* 0x000fea000383ffff */
.L_x_85:
[----:B------:R-:W-:-:S07]  /*8e10*/  MOV R0, UR4 ;  /* 0x0000000400007c02 */ /* 0x000fce0008000f00 */
.L_x_246:
[----:B-1----:R1:W2:Y:S02]  /*8e20*/  SYNCS.PHASECHK.TRANS64.TRYWAIT P0, [R0+URZ], R3 ;  /* 0x00000003000075a7 */ /* 0x0022a400080011ff */
[----:B--2---:R-:W-:Y:S05]  /*8e30*/  @!P0 NANOSLEEP.SYNCS 0x989680 ;  /* 0x009896800000895d */ /* 0x004fea0003900000 */
[----:B------:R-:W2:Y:S02]  /*8e40*/  @!P0 SYNCS.PHASECHK.TRANS64 P0, [R0+URZ], R3 ;  /* 0x00000003000085a7 */ /* 0x000ea400080010ff */
[----:B--2---:R-:W-:Y:S05]  /*8e50*/  @!P0 BRA `(.L_x_246) ;  /* 0xfffffffc00f08947 */ /* 0x004fea000383ffff */
[----:B------:R-:W-:Y:S05]  /*8e60*/  BRA `(.L_x_247) ;  /* 0xffffffb400687947 */ /* 0x000fea000383ffff */
.L_x_86:
[----:B------:R-:W-:-:S07]  /*8e70*/  MOV R0, UR4 ;  /* 0x0000000400007c02 */ /* 0x000fce0008000f00 */
.L_x_248:
[----:B-1----:R1:W2:Y:S02]  /*8e80*/  SYNCS.PHASECHK.TRANS64.TRYWAIT P0, [R0+URZ], R3 ;  /* 0x00000003000075a7 */ /* 0x0022a400080011ff */
[----:B--2---:R-:W-:Y:S05]  /*8e90*/  @!P0 NANOSLEEP.SYNCS 0x989680 ;  /* 0x009896800000895d */ /* 0x004fea0003900000 */
[----:B------:R-:W2:Y:S02]  /*8ea0*/  @!P0 SYNCS.PHASECHK.TRANS64 P0, [R0+URZ], R3 ;  /* 0x00000003000085a7 */ /* 0x000ea400080010ff */
[----:B--2---:R-:W-:Y:S05]  /*8eb0*/  @!P0 BRA `(.L_x_248) ;  /* 0xfffffffc00f08947 */ /* 0x004fea000383ffff */
[----:B------:R-:W-:Y:S05]  /*8ec0*/  BRA `(.L_x_249) ;  /* 0xffffffb400747947 */ /* 0x000fea000383ffff */
.L_x_87:
[----:B------:R-:W-:-:S07]  /*8ed0*/  MOV R0, UR4 ;  /* 0x0000000400007c02 */ /* 0x000fce0008000f00 */
.L_x_250:
[----:B-1----:R1:W2:Y:S02]  /*8ee0*/  SYNCS.PHASECHK.TRANS64.TRYWAIT P0, [R0+URZ], R3 ;  /* 0x00000003000075a7 */ /* 0x0022a400080011ff */
[----:B--2---:R-:W-:Y:S05]  /*8ef0*/  @!P0 NANOSLEEP.SYNCS 0x989680 ;  /* 0x009896800000895d */ /* 0x004fea0003900000 */
[----:B------:R-:W2:Y:S02]  /*8f00*/  @!P0 SYNCS.PHASECHK.TRANS64 P0, [R0+URZ], R3 ;  /* 0x00000003000085a7 */ /* 0x000ea400080010ff */
[----:B--2---:R-:W-:Y:S05]  /*8f10*/  @!P0 BRA `(.L_x_250) ;  /* 0xfffffffc00f08947 */ /* 0x004fea000383ffff */
[----:B------:R-:W-:Y:S05]  /*8f20*/  BRA `(.L_x_251) ;  /* 0xffffffb400807947 */ /* 0x000fea000383ffff */
.L_x_90:
[----:B-1----:R1:W2:Y:S02]  /*8f30*/  SYNCS.PHASECHK.TRANS64.TRYWAIT P0, [R2+URZ+0x3d0], R5 ;  /* 0x0003d005020075a7 */ /* 0x0022a400080011ff */
[----:B--2---:R-:W-:Y:S05]  /*8f40*/  @!P0 NANOSLEEP.SYNCS 0x989680 ;  /* 0x009896800000895d */ /* 0x004fea0003900000 */
[----:B------:R-:W2:Y:S02]  /*8f50*/  @!P0 SYNCS.PHASECHK.TRANS64 P0, [R2+URZ+0x3d0], R5 ;  /* 0x0003d005020085a7 */ /* 0x000ea400080010ff */
[----:B--2---:R-:W-:Y:S05]  /*8f60*/  @!P0 BRA `(.L_x_90) ;  /* 0xfffffffc00f08947 */ /* 0x004fea000383ffff */
[----:B------:R-:W-:Y:S05]  /*8f70*/  BRA `(.L_x_252) ;  /* 0xffffffb400dc7947 */ /* 0x000fea000383ffff */
.L_x_91:
[----:B------:R-:W-:-:S07]  /*8f80*/  MOV R2, UR5 ;  /* 0x0000000500027c02 */ /* 0x000fce0008000f00 */
.L_x_253:
[----:B-1----:R1:W2:Y:S02]  /*8f90*/  SYNCS.PHASECHK.TRANS64.TRYWAIT P0, [R2+URZ+0x380], R5 ;  /* 0x00038005020075a7 */ /* 0x0022a400080011ff */
[----:B--2---:R-:W-:Y:S05]  /*8fa0*/  @!P0 NANOSLEEP.SYNCS 0x989680 ;  /* 0x009896800000895d */ /* 0x004fea0003900000 */
[----:B------:R-:W2:Y:S02]  /*8fb0*/  @!P0 SYNCS.PHASECHK.TRANS64 P0, [R2+URZ+0x380], R5 ;  /* 0x00038005020085a7 */ /* 0x000ea400080010ff */
[----:B--2---:R-:W-:Y:S05]  /*8fc0*/  @!P0 BRA `(.L_x_253) ;  /* 0xfffffffc00f08947 */ /* 0x004fea000383ffff */
[----:B------:R-:W-:Y:S05]  /*8fd0*/  BRA `(.L_x_254) ;  /* 0xffffffb400ec7947 */ /* 0x000fea000383ffff */
.L_x_92:
[----:B-1----:R1:W2:Y:S02]  /*8fe0*/  SYNCS.PHASECHK.TRANS64.TRYWAIT P1, [R2+URZ+0x370], R5 ;  /* 0x00037005020075a7 */ /* 0x0022a400080211ff */
[----:B--2---:R-:W-:Y:S05]  /*8ff0*/  @!P1 NANOSLEEP.SYNCS 0x989680 ;  /* 0x009896800000995d */ /* 0x004fea0003900000 */
[----:B------:R-:W2:Y:S02]  /*9000*/  @!P1 SYNCS.PHASECHK.TRANS64 P1, [R2+URZ+0x370], R5 ;  /* 0x00037005020095a7 */ /* 0x000ea400080210ff */
[----:B--2---:R-:W-:Y:S05]  /*9010*/  @!P1 BRA `(.L_x_92) ;  /* 0xfffffffc00f09947 */ /* 0x004fea000383ffff */
[----:B------:R-:W-:Y:S05]  /*9020*/  BRA `(.L_x_255) ;  /* 0xffffffb8001c7947 */ /* 0x000fea000383ffff */
.L_x_95:
[----:B------:R-:W-:-:S07]  /*9030*/  MOV R0, UR5 ;  /* 0x0000000500007c02 */ /* 0x000fce0008000f00 */
.L_x_256:
[----:B-1----:R1:W2:Y:S02]  /*9040*/  SYNCS.PHASECHK.TRANS64.TRYWAIT P0, [R0+URZ+0x380], R3 ;  /* 0x00038003000075a7 */ /* 0x0022a400080011ff */
[----:B--2---:R-:W-:Y:S05]  /*9050*/  @!P0 NANOSLEEP.SYNCS 0x989680 ;  /* 0x009896800000895d */ /* 0x004fea0003900000 */
[----:B------:R-:W2:Y:S02]  /*9060*/  @!P0 SYNCS.PHASECHK.TRANS64 P0, [R0+URZ+0x380], R3 ;  /* 0x00038003000085a7 */ /* 0x000ea400080010ff */
[----:B--2---:R-:W-:Y:S05]  /*9070*/  @!P0 BRA `(.L_x_256) ;  /* 0xfffffffc00f08947 */ /* 0x004fea000383ffff */
[----:B------:R-:W-:Y:S05]  /*9080*/  BRA `(.L_x_94) ;  /* 0xffffffb800707947 */ /* 0x000fea000383ffff */
.L_x_102:
[----:B-1----:R1:W2:Y:S02]  /*9090*/  SYNCS.PHASECHK.TRANS64.TRYWAIT P1, [R0+URZ+0x370], R5 ;  /* 0x00037005000075a7 */ /* 0x0022a400080211ff */
[----:B--2---:R-:W-:Y:S05]  /*90a0*/  @!P1 NANOSLEEP.SYNCS 0x989680 ;  /* 0x009896800000995d */ /* 0x004fea0003900000 */
[----:B------:R-:W2:Y:S02]  /*90b0*/  @!P1 SYNCS.PHASECHK.TRANS64 P1, [R0+URZ+0x370], R5 ;  /* 0x00037005000095a7 */ /* 0x000ea400080210ff */
[----:B--2---:R-:W-:Y:S05]  /*90c0*/  @!P1 BRA `(.L_x_102) ;  /* 0xfffffffc00f09947 */ /* 0x004fea000383ffff */
[----:B------:R-:W-:Y:S05]  /*90d0*/  BRA `(.L_x_257) ;  /* 0xffffffbc00c87947 */ /* 0x000fea000383ffff */
.L_x_103:
[----:B------:R-:W-:-:S07]  /*90e0*/  MOV R3, UR9 ;  /* 0x0000000900037c02 */ /* 0x000fce0008000f00 */
.L_x_258:
[----:B-1----:R1:W2:Y:S02]  /*90f0*/  SYNCS.PHASECHK.TRANS64.TRYWAIT P0, [R3+URZ+0x3b0], R0 ;  /* 0x0003b000030075a7 */ /* 0x0022a400080011ff */
[----:B--2---:R-:W-:Y:S05]  /*9100*/  @!P0 NANOSLEEP.SYNCS 0x989680 ;  /* 0x009896800000895d */ /* 0x004fea0003900000 */
[----:B------:R-:W2:Y:S02]  /*9110*/  @!P0 SYNCS.PHASECHK.TRANS64 P0, [R3+URZ+0x3b0], R0 ;  /* 0x0003b000030085a7 */ /* 0x000ea400080010ff */
[----:B--2---:R-:W-:Y:S05]  /*9120*/  @!P0 BRA `(.L_x_258) ;  /* 0xfffffffc00f08947 */ /* 0x004fea000383ffff */
[----:B------:R-:W-:Y:S05]  /*9130*/  BRA `(.L_x_259) ;  /* 0xffffffbc00f87947 */ /* 0x000fea000383ffff */
.L_x_106:
[----:B------:R-:W-:Y:S07]  /*9140*/  MOV R0, UR7 ;  /* 0x0000000700007c02 */ /* 0x000fee0008000f00 */
.L_x_260:
[----:B-1----:R1:W2:Y:S02]  /*9150*/  SYNCS.PHASECHK.TRANS64.TRYWAIT P0, [R0+URZ], R3 ;  /* 0x00000003000075a7 */ /* 0x0022a400080011ff */
[----:B--2---:R-:W-:Y:S05]  /*9160*/  @!P0 NANOSLEEP.SYNCS 0x989680 ;  /* 0x009896800000895d */ /* 0x004fea0003900000 */
[----:B------:R-:W2:Y:S02]  /*9170*/  @!P0 SYNCS.PHASECHK.TRANS64 P0, [R0+URZ], R3 ;  /* 0x00000003000085a7 */ /* 0x000ea400080010ff */
[----:B--2---:R-:W-:Y:S05]  /*9180*/  @!P0 BRA `(.L_x_260) ;  /* 0xfffffffc00f08947 */ /* 0x004fea000383ffff */
[----:B------:R-:W-:Y:S05]  /*9190*/  BRA `(.L_x_105) ;  /* 0xffffffc000187947 */ /* 0x000fea000383ffff */
.L_x_109:
[----:B------:R-:W-:-:S07]  /*91a0*/  MOV R0, UR5 ;  /* 0x0000000500007c02 */ /* 0x000fce0008000f00 */
.L_x_261:
[----:B--2---:R2:W3:Y:S02]  /*91b0*/  SYNCS.PHASECHK.TRANS64.TRYWAIT P0, [R0+URZ], R3 ;  /* 0x00000003000075a7 */ /* 0x0044e400080011ff */
[----:B---3--:R-:W-:Y:S05]  /*91c0*/  @!P0 NANOSLEEP.SYNCS 0x989680 ;  /* 0x009896800000895d */ /* 0x008fea0003900000 */
[----:B------:R-:W3:Y:S02]  /*91d0*/  @!P0 SYNCS.PHASECHK.TRANS64 P0, [R0+URZ], R3 ;  /* 0x00000003000085a7 */ /* 0x000ee400080010ff */
[----:B---3--:R-:W-:Y:S05]  /*91e0*/  @!P0 BRA `(.L_x_261) ;  /* 0xfffffffc00f08947 */ /* 0x008fea000383ffff */
[----:B------:R-:W-:Y:S05]  /*91f0*/  BRA `(.L_x_262) ;  /* 0xffffffc000bc7947 */ /* 0x000fea000383ffff */
.L_x_110:
[----:B------:R-:W-:-:S07]  /*9200*/  MOV R0, UR5 ;  /* 0x0000000500007c02 */ /* 0x000fce0008000f00 */
.L_x_263:
[----:B--2---:R2:W3:Y:S02]  /*9210*/  SYNCS.PHASECHK.TRANS64.TRYWAIT P0, [R0+URZ], R3 ;  /* 0x00000003000075a7 */ /* 0x0044e400080011ff */
[----:B---3--:R-:W-:Y:S05]  /*9220*/  @!P0 NANOSLEEP.SYNCS 0x989680 ;  /* 0x009896800000895d */ /* 0x008fea0003900000 */
[----:B------:R-:W3:Y:S02]  /*9230*/  @!P0 SYNCS.PHASECHK.TRANS64 P0, [R0+URZ], R3 ;  /* 0x00000003000085a7 */ /* 0x000ee400080010ff */
[----:B---3--:R-:W-:Y:S05]  /*9240*/  @!P0 BRA `(.L_x_263) ;  /* 0xfffffffc00f08947 */ /* 0x008fea000383ffff */
[----:B------:R-:W-:Y:S05]  /*9250*/  BRA `(.L_x_264) ;  /* 0xffffffc000c87947 */ /* 0x000fea000383ffff */
.L_x_111:
[----:B------:R-:W-:-:S07]  /*9260*/  MOV R0, UR5 ;  /* 0x0000000500007c02 */ /* 0x000fce0008000f00 */
.L_x_265:
[----:B--2---:R2:W3:Y:S02]  /*9270*/  SYNCS.PHASECHK.TRANS64.TRYWAIT P0, [R0+URZ], R3 ;  /* 0x00000003000075a7 */ /* 0x0044e400080011ff */
[----:B---3--:R-:W-:Y:S05]  /*9280*/  @!P0 NANOSLEEP.SYNCS 0x989680 ;  /* 0x009896800000895d */ /* 0x008fea0003900000 */
[----:B------:R-:W3:Y:S02]  /*9290*/  @!P0 SYNCS.PHASECHK.TRANS64 P0, [R0+URZ], R3 ;  /* 0x00000003000085a7 */ /* 0x000ee400080010ff */
[----:B---3--:R-:W-:Y:S05]  /*92a0*/  @!P0 BRA `(.L_x_265) ;  /* 0xfffffffc00f08947 */ /* 0x008fea000383ffff */
[----:B------:R-:W-:Y:S05]  /*92b0*/  BRA `(.L_x_266) ;  /* 0xffffffc000d47947 */ /* 0x000fea000383ffff */
.L_x_112:
[----:B------:R-:W-:-:S07]  /*92c0*/  MOV R0, UR7 ;  /* 0x0000000700007c02 */ /* 0x000fce0008000f00 */
.L_x_267:
[----:B--2---:R2:W3:Y:S02]  /*92d0*/  SYNCS.PHASECHK.TRANS64.TRYWAIT P0, [R0+URZ], R3 ;  /* 0x00000003000075a7 */ /* 0x0044e400080011ff */
[----:B---3--:R-:W-:Y:S05]  /*92e0*/  @!P0 NANOSLEEP.SYNCS 0x989680 ;  /* 0x009896800000895d */ /* 0x008fea0003900000 */
[----:B------:R-:W3:Y:S02]  /*92f0*/  @!P0 SYNCS.PHASECHK.TRANS64 P0, [R0+URZ], R3 ;  /* 0x00000003000085a7 */ /* 0x000ee400080010ff */
[----:B---3--:R-:W-:Y:S05]  /*9300*/  @!P0 BRA `(.L_x_267) ;  /* 0xfffffffc00f08947 */ /* 0x008fea000383ffff */
[----:B------:R-:W-:Y:S05]  /*9310*/  BRA `(.L_x_268) ;  /* 0xffffffc000e07947 */ /* 0x000fea000383ffff */
.L_x_117:
[----:B--2---:R2:W3:Y:S02]  /*9320*/  SYNCS.PHASECHK.TRANS64.TRYWAIT P0, [R0+URZ+0x370], R3 ;  /* 0x00037003000075a7 */ /* 0x0044e400080011ff */
[----:B---3--:R-:W-:Y:S05]  /*9330*/  @!P0 NANOSLEEP.SYNCS 0x989680 ;  /* 0x009896800000895d */ /* 0x008fea0003900000 */
[----:B------:R-:W3:Y:S02]  /*9340*/  @!P0 SYNCS.PHASECHK.TRANS64 P0, [R0+URZ+0x370], R3 ;  /* 0x00037003000085a7 */ /* 0x000ee400080010ff */
[----:B---3--:R-:W-:Y:S05]  /*9350*/  @!P0 BRA `(.L_x_117) ;  /* 0xfffffffc00f08947 */ /* 0x008fea000383ffff */
[----:B------:R-:W-:Y:S05]  /*9360*/  BRA `(.L_x_269) ;  /* 0xffffffc400d87947 */ /* 0x000fea000383ffff */
.L_x_120:
[----:B------:R-:W-:Y:S07]  /*9370*/  MOV R0, UR13 ;  /* 0x0000000d00007c02 */ /* 0x000fee0008000f00 */
.L_x_270:
[----:B--2---:R2:W3:Y:S02]  /*9380*/  SYNCS.PHASECHK.TRANS64.TRYWAIT P0, [R0+URZ+0x368], R3 ;  /* 0x00036803000075a7 */ /* 0x0044e400080011ff */
[----:B---3--:R-:W-:Y:S05]  /*9390*/  @!P0 NANOSLEEP.SYNCS 0x989680 ;  /* 0x009896800000895d */ /* 0x008fea0003900000 */
[----:B------:R-:W3:Y:S02]  /*93a0*/  @!P0 SYNCS.PHASECHK.TRANS64 P0, [R0+URZ+0x368], R3 ;  /* 0x00036803000085a7 */ /* 0x000ee400080010ff */
[----:B---3--:R-:W-:Y:S05]  /*93b0*/  @!P0 BRA `(.L_x_270) ;  /* 0xfffffffc00f08947 */ /* 0x008fea000383ffff */
[----:B------:R-:W-:Y:S05]  /*93c0*/  BRA `(.L_x_119) ;  /* 0xffffffc800c07947 */ /* 0x000fea000383ffff */
.L_x_123:
[----:B------:R-:W-:Y:S07]  /*93d0*/  MOV R0, UR14 ;  /* 0x0000000e00007c02 */ /* 0x000fee0008000f00 */
.L_x_271:
[----:B-1----:R1:W2:Y:S02]  /*93e0*/  SYNCS.PHASECHK.TRANS64.TRYWAIT P2, [R0+URZ+0x350], R11 ;  /* 0x0003500b000075a7 */ /* 0x0022a400080411ff */
[----:B--2---:R-:W-:Y:S05]  /*93f0*/  @!P2 NANOSLEEP.SYNCS 0x989680 ;  /* 0x009896800000a95d */ /* 0x004fea0003900000 */
[----:B------:R-:W2:Y:S02]  /*9400*/  @!P2 SYNCS.PHASECHK.TRANS64 P2, [R0+URZ+0x350], R11 ;  /* 0x0003500b0000a5a7 */ /* 0x000ea400080410ff */
[----:B--2---:R-:W-:Y:S05]  /*9410*/  @!P2 BRA `(.L_x_271) ;  /* 0xfffffffc00f0a947 */ /* 0x004fea000383ffff */
[----:B------:R-:W-:Y:S05]  /*9420*/  BRA `(.L_x_272) ;  /* 0xffffffcc005c7947 */ /* 0x000fea000383ffff */
.L_x_125:
[----:B------:R-:W-:-:S07]  /*9430*/  MOV R0, UR4 ;  /* 0x0000000400007c02 */ /* 0x000fce0008000f00 */
.L_x_273:
[----:B-1----:R1:W3:Y:S02]  /*9440*/  SYNCS.PHASECHK.TRANS64.TRYWAIT P0, [R0+URZ], R3 ;  /* 0x00000003000075a7 */ /* 0x0022e400080011ff */
[----:B---3--:R-:W-:Y:S05]  /*9450*/  @!P0 NANOSLEEP.SYNCS 0x989680 ;  /* 0x009896800000895d */ /* 0x008fea0003900000 */
[----:B------:R-:W3:Y:S02]  /*9460*/  @!P0 SYNCS.PHASECHK.TRANS64 P0, [R0+URZ], R3 ;  /* 0x00000003000085a7 */ /* 0x000ee400080010ff */
[----:B---3--:R-:W-:Y:S05]  /*9470*/  @!P0 BRA `(.L_x_273) ;  /* 0xfffffffc00f08947 */ /* 0x008fea000383ffff */
[----:B------:R-:W-:Y:S05]  /*9480*/  BRA `(.L_x_274) ;  /* 0xffffffcc00f87947 */ /* 0x000fea000383ffff */
.L_x_127:
[----:B--2---:R2:W4:Y:S02]  /*9490*/  SYNCS.PHASECHK.TRANS64.TRYWAIT P0, [R0+URZ+0x370], R3 ;  /* 0x00037003000075a7 */ /* 0x00452400080011ff */
[----:B----4-:R-:W-:Y:S05]  /*94a0*/  @!P0 NANOSLEEP.SYNCS 0x989680 ;  /* 0x009896800000895d */ /* 0x010fea0003900000 */
[----:B------:R-:W4:Y:S02]  /*94b0*/  @!P0 SYNCS.PHASECHK.TRANS64 P0, [R0+URZ+0x370], R3 ;  /* 0x00037003000085a7 */ /* 0x000f2400080010ff */
[----:B----4-:R-:W-:Y:S05]  /*94c0*/  @!P0 BRA `(.L_x_127) ;  /* 0xfffffffc00f08947 */ /* 0x010fea000383ffff */
[----:B------:R-:W-:Y:S05]  /*94d0*/  BRA `(.L_x_275) ;  /* 0xffffffd000c07947 */ /* 0x000fea000383ffff */
.L_x_133:
[----:B------:R-:W-:Y:S07]  /*94e0*/  MOV R0, UR5 ;  /* 0x0000000500007c02 */ /* 0x000fee0008000f00 */
.L_x_276:
[----:B-1----:R1:W2:Y:S02]  /*94f0*/  SYNCS.PHASECHK.TRANS64.TRYWAIT P0, [R0+URZ+0x340], R9 ;  /* 0x00034009000075a7 */ /* 0x0022a400080011ff */
[----:B--2---:R-:W-:Y:S05]  /*9500*/  @!P0 NANOSLEEP.SYNCS 0x989680 ;  /* 0x009896800000895d */ /* 0x004fea0003900000 */
[----:B------:R-:W2:Y:S02]  /*9510*/  @!P0 SYNCS.PHASECHK.TRANS64 P0, [R0+URZ+0x340], R9 ;  /* 0x00034009000085a7 */ /* 0x000ea400080010ff */
[----:B--2---:R-:W-:Y:S05]  /*9520*/  @!P0 BRA `(.L_x_276) ;  /* 0xfffffffc00f08947 */ /* 0x004fea000383ffff */
[----:B------:R-:W-:Y:S05]  /*9530*/  BRA `(.L_x_132) ;  /* 0xffffffdc00007947 */ /* 0x000fea000383ffff */
.L_x_135:
[----:B------:R-:W-:Y:S07]  /*9540*/  MOV R0, UR53 ;  /* 0x0000003500007c02 */ /* 0x000fee0008000f00 */
.L_x_277:
[----:B-1----:R1:W3:Y:S02]  /*9550*/  SYNCS.PHASECHK.TRANS64.TRYWAIT P1, [R0+URZ+0x390], R11 ;  /* 0x0003900b000075a7 */ /* 0x0022e400080211ff */
[----:B---3--:R-:W-:Y:S05]  /*9560*/  @!P1 NANOSLEEP.SYNCS 0x989680 ;  /* 0x009896800000995d */ /* 0x008fea0003900000 */
[----:B------:R-:W3:Y:S02]  /*9570*/  @!P1 SYNCS.PHASECHK.TRANS64 P1, [R0+URZ+0x390], R11 ;  /* 0x0003900b000095a7 */ /* 0x000ee400080210ff */
[----:B---3--:R-:W-:Y:S05]  /*9580*/  @!P1 BRA `(.L_x_277) ;  /* 0xfffffffc00f09947 */ /* 0x008fea000383ffff */
[----:B------:R-:W-:Y:S05]  /*9590*/  BRA `(.L_x_134) ;  /* 0xffffffdc00387947 */ /* 0x000fea000383ffff */
        .weak           $__internal_0_$__cuda_sm10x_tcgen05_guardrail_trap_col_being_dealloced_not_returned_by_alloc
        .type           $__internal_0_$__cuda_sm10x_tcgen05_guardrail_trap_col_being_dealloced_not_returned_by_alloc,@function
        .size           $__internal_0_$__cuda_sm10x_tcgen05_guardrail_trap_col_being_dealloced_not_returned_by_alloc,($__internal_1_$__cuda_sm10x_tcgen05_guardrail_trap_phase_invalid_during_alloc - $__internal_0_$__cuda_sm10x_tcgen05_guardrail_trap_col_being_dealloced_not_returned_by_alloc)
$__internal_0_$__cuda_sm10x_tcgen05_guardrail_trap_col_being_dealloced_not_returned_by_alloc:
[----:B------:R-:W-:Y:S05]  /*95a0*/  BPT.TRAP 0x1 ;  /* 0x000000040000795c */ /* 0x000fea0000300000 */
[----:B------:R-:W-:-:S04]  /*95b0*/  HFMA2 R3, -RZ, RZ, 0, 0 ;  /* 0x00000000ff037431 */ /* 0x000fc800000001ff */
[----:B------:R-:W-:Y:S05]  /*95c0*/  RET.REL.NODEC R2 `(_ZN7cutlass13device_kernelINS_4gemm6kernel13GemmUniversalIN4cute5tupleIJiiiiEEENS1_10collective13CollectiveMmaINS1_35MainloopSm100TmaUmmaWarpSpecializedILi52ELi2ELi4ENS5_IJNS4_1CILi1EEESB_SB_EEEEENS5_IJNSA_ILi128EEENSA_ILi8EEENSA_ILi16EEEEEENS_6half_tENS5_IJlSB_lEEESI_SJ_NS4_8TiledMMAINS4_8MMA_AtomIJNS4_20SM100_MMA_F16BF16_SSISI_SI_fLi128ELi8ELNS4_4UMMA5MajorE0ELSO_0ELNSN_7ScaleInE0ELSP_0EEEEEENS4_6LayoutISC_NS5_IJNSA_ILi0EEEST_ST_EEEEENS5_IJNS4_10UnderscoreESW_SW_EEEEENS4_13SM90_TMA_LOADENS4_14ComposedLayoutINS4_7SwizzleILi1ELi4ELi3EEENS4_18smem_ptr_flag_bitsILi16EEENSS_INS5_IJSF_SG_EEENS5_IJSG_SB_EEEEEEEvNS4_8identityESZ_S18_vS19_EENS_8epilogue10collective18CollectiveEpilogueINS1B_23Sm100TmaWarpSpecializedILi2ELi1ELi8ELb1ELb0EEEJSH_NS5_IJNSS_ISE_SB_EENSS_ISF_SB_EEEEESI_SJ_SI_SJ_NS1B_6fusion15FusionCallbacksIS1F_NS1J_17LinearCombinationISI_fSI_fLNS_15FloatRoundStyleE2EEESH_S1I_JEEENS4_5SM1004TMEM4LOAD25SM100_TMEM_LOAD_32dp32b8xESZ_NS10_INS11_ILi0ELi4ELi3EEES14_NSS_INS5_IJSF_SF_EEENS5_IJSF_SB_EEEEEEENS4_39AutoVectorizingCopyWithAssumedAlignmentILi128EEENS4_14SM90_TMA_STOREES1X_S1Z_S1Z_EEEvvEEEEvNT_6ParamsE) ;  /* 0xffffff68028c7950 */ /* 0x000fea0003c3ffff */
        .weak           $__internal_1_$__cuda_sm10x_tcgen05_guardrail_trap_phase_invalid_during_alloc
        .type           $__internal_1_$__cuda_sm10x_tcgen05_guardrail_trap_phase_invalid_during_alloc,@function
        .size           $__internal_1_$__cuda_sm10x_tcgen05_guardrail_trap_phase_invalid_during_alloc,($__internal_2_$__cuda_sm10x_tcgen05_guardrail_trap_unallocated_columns_being_dealloced - $__internal_1_$__cuda_sm10x_tcgen05_guardrail_trap_phase_invalid_during_alloc)
$__internal_1_$__cuda_sm10x_tcgen05_guardrail_trap_phase_invalid_during_alloc:
[----:B------:R-:W-:Y:S05]  /*95d0*/  BPT.TRAP 0x1 ;  /* 0x000000040000795c */ /* 0x000fea0000300000 */
[----:B------:R-:W-:-:S04]  /*95e0*/  MOV R3, 0x0 ;  /* 0x0000000000037802 */ /* 0x000fc80000000f00 */
[----:B------:R-:W-:Y:S05]  /*95f0*/  RET.REL.NODEC R2 `(_ZN7cutlass13device_kernelINS_4gemm6kernel13GemmUniversalIN4cute5tupleIJiiiiEEENS1_10collective13CollectiveMmaINS1_35MainloopSm100TmaUmmaWarpSpecializedILi52ELi2ELi4ENS5_IJNS4_1CILi1EEESB_SB_EEEEENS5_IJNSA_ILi128EEENSA_ILi8EEENSA_ILi16EEEEEENS_6half_tENS5_IJlSB_lEEESI_SJ_NS4_8TiledMMAINS4_8MMA_AtomIJNS4_20SM100_MMA_F16BF16_SSISI_SI_fLi128ELi8ELNS4_4UMMA5MajorE0ELSO_0ELNSN_7ScaleInE0ELSP_0EEEEEENS4_6LayoutISC_NS5_IJNSA_ILi0EEEST_ST_EEEEENS5_IJNS4_10UnderscoreESW_SW_EEEEENS4_13SM90_TMA_LOADENS4_14ComposedLayoutINS4_7SwizzleILi1ELi4ELi3EEENS4_18smem_ptr_flag_bitsILi16EEENSS_INS5_IJSF_SG_EEENS5_IJSG_SB_EEEEEEEvNS4_8identityESZ_S18_vS19_EENS_8epilogue10collective18CollectiveEpilogueINS1B_23Sm100TmaWarpSpecializedILi2ELi1ELi8ELb1ELb0EEEJSH_NS5_IJNSS_ISE_SB_EENSS_ISF_SB_EEEEESI_SJ_SI_SJ_NS1B_6fusion15FusionCallbacksIS1F_NS1J_17LinearCombinationISI_fSI_fLNS_15FloatRoundStyleE2EEESH_S1I_JEEENS4_5SM1004TMEM4LOAD25SM100_TMEM_LOAD_32dp32b8xESZ_NS10_INS11_ILi0ELi4ELi3EEES14_NSS_INS5_IJSF_SF_EEENS5_IJSF_SB_EEEEEEENS4_39AutoVectorizingCopyWithAssumedAlignmentILi128EEENS4_14SM90_TMA_STOREES1X_S1Z_S1Z_EEEvvEEEEvNT_6ParamsE) ;  /* 0xffffff6802807950 */ /* 0x000fea0003c3ffff */
        .weak           $__internal_2_$__cuda_sm10x_tcgen05_guardrail_trap_unallocated_columns_being_dealloced
        .type           $__internal_2_$__cuda_sm10x_tcgen05_guardrail_trap_unallocated_columns_being_dealloced,@function
        .size           $__internal_2_$__cuda_sm10x_tcgen05_guardrail_trap_unallocated_columns_being_dealloced,(.L_x_279 - $__internal_2_$__cuda_sm10x_tcgen05_guardrail_trap_unallocated_columns_being_dealloced)
$__internal_2_$__cuda_sm10x_tcgen05_guardrail_trap_unallocated_columns_being_dealloced:
[----:B------:R-:W-:Y:S05]  /*9600*/  BPT.TRAP 0x1 ;  /* 0x000000040000795c */ /* 0x000fea0000300000 */
[----:B------:R-:W-:-:S04]  /*9610*/  HFMA2 R3, -RZ, RZ, 0, 0 ;  /* 0x00000000ff037431 */ /* 0x000fc800000001ff */
[----:B------:R-:W-:Y:S05]  /*9620*/  RET.REL.NODEC R2 `(_ZN7cutlass13device_kernelINS_4gemm6kernel13GemmUniversalIN4cute5tupleIJiiiiEEENS1_10collective13CollectiveMmaINS1_35MainloopSm100TmaUmmaWarpSpecializedILi52ELi2ELi4ENS5_IJNS4_1CILi1EEESB_SB_EEEEENS5_IJNSA_ILi128EEENSA_ILi8EEENSA_ILi16EEEEEENS_6half_tENS5_IJlSB_lEEESI_SJ_NS4_8TiledMMAINS4_8MMA_AtomIJNS4_20SM100_MMA_F16BF16_SSISI_SI_fLi128ELi8ELNS4_4UMMA5MajorE0ELSO_0ELNSN_7ScaleInE0ELSP_0EEEEEENS4_6LayoutISC_NS5_IJNSA_ILi0EEEST_ST_EEEEENS5_IJNS4_10UnderscoreESW_SW_EEEEENS4_13SM90_TMA_LOADENS4_14ComposedLayoutINS4_7SwizzleILi1ELi4ELi3EEENS4_18smem_ptr_flag_bitsILi16EEENSS_INS5_IJSF_SG_EEENS5_IJSG_SB_EEEEEEEvNS4_8identityESZ_S18_vS19_EENS_8epilogue10collective18CollectiveEpilogueINS1B_23Sm100TmaWarpSpecializedILi2ELi1ELi8ELb1ELb0EEEJSH_NS5_IJNSS_ISE_SB_EENSS_ISF_SB_EEEEESI_SJ_SI_SJ_NS1B_6fusion15FusionCallbacksIS1F_NS1J_17LinearCombinationISI_fSI_fLNS_15FloatRoundStyleE2EEESH_S1I_JEEENS4_5SM1004TMEM4LOAD25SM100_TMEM_LOAD_32dp32b8xESZ_NS10_INS11_ILi0ELi4ELi3EEES14_NSS_INS5_IJSF_SF_EEENS5_IJSF_SB_EEEEEEENS4_39AutoVectorizingCopyWithAssumedAlignmentILi128EEENS4_14SM90_TMA_STOREES1X_S1Z_S1Z_EEEvvEEEEvNT_6ParamsE) ;  /* 0xffffff6802747950 */ /* 0x000fea0003c3ffff */
.L_x_278:
[----:B------:R-:W-:-:S00]  /*9630*/  BRA `(.L_x_278) ;  /* 0xfffffffc00fc7947 */ /* 0x000fc0000383ffff */
[----:B------:R-:W-:-:S00]  /*9640*/  NOP ;  /* 0x0000000000007918 */ /* 0x000fc00000000000 */
        /* <DEDUP_REMOVED lines=11> */
.L_x_279:


//--------------------- .nv.global.init           --------------------------
	.section	.nv.global.init,"aw",@progbits
.nv.global.init:
	.type		$str$26,@object
	.size		$str$26,($str$25 - $str$26)
$str$26:
        /*0000*/ 	.byte	0x2f, 0x74, 0x6d, 0x70, 0x2f, 0x63, 0x75, 0x74, 0x6c, 0x61, 0x73, 0x73, 0x5f, 0x73, 0x77, 0x65
        /*0010*/ 	.byte	0x65, 0x70, 0x5f, 0x73, 0x72, 0x63, 0x2f, 0x69, 0x6e, 0x63, 0x6c, 0x75, 0x64, 0x65, 0x2f, 0x63
        /*0020*/ 	.byte	0x75, 0x74, 0x65, 0x2f, 0x61, 0x74, 0x6f, 0x6d, 0x2f, 0x63, 0x6f, 0x70, 0x79, 0x5f, 0x74, 0x72
        /*0030*/ 	.byte	0x61, 0x69, 0x74, 0x73, 0x5f, 0x73, 0x6d, 0x31, 0x30, 0x30, 0x2e, 0x68, 0x70, 0x70, 0x00
	.type		$str$25,@object
	.size		$str$25,(__unnamed_1 - $str$25)
$str$25:
        /*003f*/ 	.byte	0x28, 0x28, 0x75, 0x69, 0x6e, 0x74, 0x33, 0x32, 0x5f, 0x74, 0x28, 0x74, 0x68, 0x72, 0x65, 0x61
        /*004f*/ 	.byte	0x64, 0x49, 0x64, 0x78, 0x2e, 0x78, 0x29, 0x20, 0x2f, 0x20, 0x33, 0x32, 0x29, 0x20, 0x25, 0x20
        /*005f*/ 	.byte	0x34, 0x29, 0x20, 0x3d, 0x3d, 0x20, 0x28, 0x28, 0x28, 0x74, 0x6d, 0x65, 0x6d, 0x5f, 0x61, 0x64
        /*006f*/ 	.byte	0x64, 0x72, 0x20, 0x3e, 0x3e, 0x20, 0x31, 0x36, 0x29, 0x20, 0x2f, 0x20, 0x33, 0x32, 0x29, 0x20
        /*007f*/ 	.byte	0x25, 0x20, 0x34, 0x29, 0x00
	.type		__unnamed_1,@object
	.size		__unnamed_1,(.L_1 - __unnamed_1)
__unnamed_1:
        /*0084*/ 	.byte	0x63, 0x6f, 0x6e, 0x73, 0x74, 0x65, 0x78, 0x70, 0x72, 0x20, 0x76, 0x6f, 0x69, 0x64, 0x20, 0x63
        /* <DEDUP_REMOVED lines=36> */
        /*02d4*/ 	.byte	0x30, 0x3e, 0x3e, 0x3e, 0x3e, 0x5d, 0x00
.L_1:


//--------------------- .nv.shared._ZN7cutlass13device_kernelINS_4gemm6kernel13GemmUniversalIN4cute5tupleIJiiiiEEENS1_10collective13CollectiveMmaINS1_35MainloopSm100TmaUmmaWarpSpecializedILi52ELi2ELi4ENS5_IJNS4_1CILi1EEESB_SB_EEEEENS5_IJNSA_ILi128EEENSA_ILi8EEENSA_ILi16EEEEEENS_6half_tENS5_IJlSB_lEEESI_SJ_NS4_8TiledMMAINS4_8MMA_AtomIJNS4_20SM100_MMA_F16BF16_SSISI_SI_fLi128ELi8ELNS4_4UMMA5MajorE0ELSO_0ELNSN_7ScaleInE0ELSP_0EEEEEENS4_6LayoutISC_NS5_IJNSA_ILi0EEEST_ST_EEEEENS5_IJNS4_10UnderscoreESW_SW_EEEEENS4_13SM90_TMA_LOADENS4_14ComposedLayoutINS4_7SwizzleILi1ELi4ELi3EEENS4_18smem_ptr_flag_bitsILi16EEENSS_INS5_IJSF_SG_EEENS5_IJSG_SB_EEEEEEEvNS4_8identityESZ_S18_vS19_EENS_8epilogue10collective18CollectiveEpilogueINS1B_23Sm100TmaWarpSpecializedILi2ELi1ELi8ELb1ELb0EEEJSH_NS5_IJNSS_ISE_SB_EENSS_ISF_SB_EEEEESI_SJ_SI_SJ_NS1B_6fusion15FusionCallbacksIS1F_NS1J_17LinearCombinationISI_fSI_fLNS_15FloatRoundStyleE2EEESH_S1I_JEEENS4_5SM1004TMEM4LOAD25SM100_TMEM_LOAD_32dp32b8xESZ_NS10_INS11_ILi0ELi4ELi3EEES14_NSS_INS5_IJSF_SF_EEENS5_IJSF_SB_EEEEEEENS4_39AutoVectorizingCopyWithAssumedAlignmentILi128EEENS4_14SM90_TMA_STOREES1X_S1Z_S1Z_EEEvvEEEEvNT_6ParamsE --------------------------
	.section	.nv.shared._ZN7cutlass13device_kernelINS_4gemm6kernel13GemmUniversalIN4cute5tupleIJiiiiEEENS1_10collective13CollectiveMmaINS1_35MainloopSm100TmaUmmaWarpSpecializedILi52ELi2ELi4ENS5_IJNS4_1CILi1EEESB_SB_EEEEENS5_IJNSA_ILi128EEENSA_ILi8EEENSA_ILi16EEEEEENS_6half_tENS5_IJlSB_lEEESI_SJ_NS4_8TiledMMAINS4_8MMA_AtomIJNS4_20SM100_MMA_F16BF16_SSISI_SI_fLi128ELi8ELNS4_4UMMA5MajorE0ELSO_0ELNSN_7ScaleInE0ELSP_0EEEEEENS4_6LayoutISC_NS5_IJNSA_ILi0EEEST_ST_EEEEENS5_IJNS4_10UnderscoreESW_SW_EEEEENS4_13SM90_TMA_LOADENS4_14ComposedLayoutINS4_7SwizzleILi1ELi4ELi3EEENS4_18smem_ptr_flag_bitsILi16EEENSS_INS5_IJSF_SG_EEENS5_IJSG_SB_EEEEEEEvNS4_8identityESZ_S18_vS19_EENS_8epilogue10collective18CollectiveEpilogueINS1B_23Sm100TmaWarpSpecializedILi2ELi1ELi8ELb1ELb0EEEJSH_NS5_IJNSS_ISE_SB_EENSS_ISF_SB_EEEEESI_SJ_SI_SJ_NS1B_6fusion15FusionCallbacksIS1F_NS1J_17LinearCombinationISI_fSI_fLNS_15FloatRoundStyleE2EEESH_S1I_JEEENS4_5SM1004TMEM4LOAD25SM100_TMEM_LOAD_32dp32b8xESZ_NS10_INS11_ILi0ELi4ELi3EEES14_NSS_INS5_IJSF_SF_EEENS5_IJSF_SB_EEEEEEENS4_39AutoVectorizingCopyWithAssumedAlignmentILi128EEENS4_14SM90_TMA_STOREES1X_S1Z_S1Z_EEEvvEEEEvNT_6ParamsE,"aw",@nobits
	.sectionflags	@""
	.align	16
	.zero		1024


//--------------------- .nv.shared.reserved.0     --------------------------
	.section	.nv.shared.reserved.0,"aw",@nobits
	.weak		__nv_reservedSMEM_offset_0_alias
	.size		__nv_reservedSMEM_offset_0_alias, 0, 64
	.other		__nv_reservedSMEM_offset_0_alias,@"STO_CUDA_RESERVED_SHARED STV_DEFAULT"
__nv_reservedSMEM_offset_0_alias:
	.zero		0
.nv.shared.reserved.0:
	.zero		64
	.weak		__nv_reservedSMEM_tcgen05_partition
	.type		__nv_reservedSMEM_tcgen05_partition,@object
	.size		__nv_reservedSMEM_tcgen05_partition,(.L_0 - __nv_reservedSMEM_tcgen05_partition)
__nv_reservedSMEM_tcgen05_partition:
	.zero		32
.L_0:


//--------------------- .nv.global                --------------------------
	.section	.nv.global,"aw",@nobits
.nv.global:
	.type		_ZN39_INTERNAL_b9a18eb9_4_k_cu_8ed6d4f1_77684cute1_E,@object
	.size		_ZN39_INTERNAL_b9a18eb9_4_k_cu_8ed6d4f1_77684cute1_E,(_ZN39_INTERNAL_b9a18eb9_4_k_cu_8ed6d4f1_77684cuda3std3__45__cpo6cbeginE - _ZN39_INTERNAL_b9a18eb9_4_k_cu_8ed6d4f1_77684cute1_E)
_ZN39_INTERNAL_b9a18eb9_4_k_cu_8ed6d4f1_77684cute1_E:
	.zero		1
	.type		_ZN39_INTERNAL_b9a18eb9_4_k_cu_8ed6d4f1_77684cuda3std3__45__cpo6cbeginE,@object
	.size		_ZN39_INTERNAL_b9a18eb9_4_k_cu_8ed6d4f1_77684cuda3std3__45__cpo6cbeginE,(_ZN39_INTERNAL_b9a18eb9_4_k_cu_8ed6d4f1_77684cuda3std3__48in_placeE - _ZN39_INTERNAL_b9a18eb9_4_k_cu_8ed6d4f1_77684cuda3std3__45__cpo6cbeginE)
_ZN39_INTERNAL_b9a18eb9_4_k_cu_8ed6d4f1_77684cuda3std3__45__cpo6cbeginE:
	.zero		1
	.type		_ZN39_INTERNAL_b9a18eb9_4_k_cu_8ed6d4f1_77684cuda3std3__48in_placeE,@object
	.size		_ZN39_INTERNAL_b9a18eb9_4_k_cu_8ed6d4f1_77684cuda3std3__48in_placeE,(_ZN39_INTERNAL_b9a18eb9_4_k_cu_8ed6d4f1_77684cuda3std6ranges3__45__cpo9iter_moveE - _ZN39_INTERNAL_b9a18eb9_4_k_cu_8ed6d4f1_77684cuda3std3__48in_placeE)
_ZN39_INTERNAL_b9a18eb9_4_k_cu_8ed6d4f1_77684cuda3std3__48in_placeE:
	.zero		1
	.type		_ZN39_INTERNAL_b9a18eb9_4_k_cu_8ed6d4f1_77684cuda3std6ranges3__45__cpo9iter_moveE,@object
	.size		_ZN39_INTERNAL_b9a18eb9_4_k_cu_8ed6d4f1_77684cuda3std6ranges3__45__cpo9iter_moveE,(_ZN39_INTERNAL_b9a18eb9_4_k_cu_8ed6d4f1_77684cuda3std3__45__cpo5beginE - _ZN39_INTERNAL_b9a18eb9_4_k_cu_8ed6d4f1_77684cuda3std6ranges3__45__cpo9iter_moveE)
_ZN39_INTERNAL_b9a18eb9_4_k_cu_8ed6d4f1_77684cuda3std6ranges3__45__cpo9iter_moveE:
	.zero		1
	.type		_ZN39_INTERNAL_b9a18eb9_4_k_cu_8ed6d4f1_77684cuda3std3__45__cpo5beginE,@object
	.size		_ZN39_INTERNAL_b9a18eb9_4_k_cu_8ed6d4f1_77684cuda3std3__45__cpo5beginE,(_ZN39_INTERNAL_b9a18eb9_4_k_cu_8ed6d4f1_77684cuda3std3__441_GLOBAL__N__b9a18eb9_4_k_cu_8ed6d4f1_77686ignoreE - _ZN39_INTERNAL_b9a18eb9_4_k_cu_8ed6d4f1_77684cuda3std3__45__cpo5beginE)
_ZN39_INTERNAL_b9a18eb9_4_k_cu_8ed6d4f1_77684cuda3std3__45__cpo5beginE:
	.zero		1
	.type		_ZN39_INTERNAL_b9a18eb9_4_k_cu_8ed6d4f1_77684cuda3std3__441_GLOBAL__N__b9a18eb9_4_k_cu_8ed6d4f1_77686ignoreE,@object
	.size		_ZN39_INTERNAL_b9a18eb9_4_k_cu_8ed6d4f1_77684cuda3std3__441_GLOBAL__N__b9a18eb9_4_k_cu_8ed6d4f1_77686ignoreE,(_ZN39_INTERNAL_b9a18eb9_4_k_cu_8ed6d4f1_77684cute7productE - _ZN39_INTERNAL_b9a18eb9_4_k_cu_8ed6d4f1_77684cuda3std3__441_GLOBAL__N__b9a18eb9_4_k_cu_8ed6d4f1_77686ignoreE)
_ZN39_INTERNAL_b9a18eb9_4_k_cu_8ed6d4f1_77684cuda3std3__441_GLOBAL__N__b9a18eb9_4_k_cu_8ed6d4f1_77686ignoreE:
	.zero		1
	.type		_ZN39_INTERNAL_b9a18eb9_4_k_cu_8ed6d4f1_77684cute7productE,@object
	.size		_ZN39_INTERNAL_b9a18eb9_4_k_cu_8ed6d4f1_77684cute7productE,(_ZN39_INTERNAL_b9a18eb9_4_k_cu_8ed6d4f1_77684cuda3std3__45__cpo3endE - _ZN39_INTERNAL_b9a18eb9_4_k_cu_8ed6d4f1_77684cute7productE)
_ZN39_INTERNAL_b9a18eb9_4_k_cu_8ed6d4f1_77684cute7productE:
	.zero		1
	.type		_ZN39_INTERNAL_b9a18eb9_4_k_cu_8ed6d4f1_77684cuda3std3__45__cpo3endE,@object
	.size		_ZN39_INTERNAL_b9a18eb9_4_k_cu_8ed6d4f1_77684cuda3std3__45__cpo3endE,(_ZN39_INTERNAL_b9a18eb9_4_k_cu_8ed6d4f1_77684cuda3std3__419piecewise_constructE - _ZN39_INTERNAL_b9a18eb9_4_k_cu_8ed6d4f1_77684cuda3std3__45__cpo3endE)
_ZN39_INTERNAL_b9a18eb9_4_k_cu_8ed6d4f1_77684cuda3std3__45__cpo3endE:
	.zero		1
	.type		_ZN39_INTERNAL_b9a18eb9_4_k_cu_8ed6d4f1_77684cuda3std3__419piecewise_constructE,@object
	.size		_ZN39_INTERNAL_b9a18eb9_4_k_cu_8ed6d4f1_77684cuda3std3__419piecewise_constructE,(_ZN39_INTERNAL_b9a18eb9_4_k_cu_8ed6d4f1_77684cuda3std3__45__cpo4cendE - _ZN39_INTERNAL_b9a18eb9_4_k_cu_8ed6d4f1_77684cuda3std3__419piecewise_constructE)
_ZN39_INTERNAL_b9a18eb9_4_k_cu_8ed6d4f1_77684cuda3std3__419piecewise_constructE:
	.zero		1
	.type		_ZN39_INTERNAL_b9a18eb9_4_k_cu_8ed6d4f1_77684cuda3std3__45__cpo4cendE,@object
	.size		_ZN39_INTERNAL_b9a18eb9_4_k_cu_8ed6d4f1_77684cuda3std3__45__cpo4cendE,(_ZN39_INTERNAL_b9a18eb9_4_k_cu_8ed6d4f1_77684cuda3std6ranges3__45__cpo4swapE - _ZN39_INTERNAL_b9a18eb9_4_k_cu_8ed6d4f1_77684cuda3std3__45__cpo4cendE)
_ZN39_INTERNAL_b9a18eb9_4_k_cu_8ed6d4f1_77684cuda3std3__45__cpo4cendE:
	.zero		1
	.type		_ZN39_INTERNAL_b9a18eb9_4_k_cu_8ed6d4f1_77684cuda3std6ranges3__45__cpo4swapE,@object
	.size		_ZN39_INTERNAL_b9a18eb9_4_k_cu_8ed6d4f1_77684cuda3std6ranges3__45__cpo4swapE,(.L_9 - _ZN39_INTERNAL_b9a18eb9_4_k_cu_8ed6d4f1_77684cuda3std6ranges3__45__cpo4swapE)
_ZN39_INTERNAL_b9a18eb9_4_k_cu_8ed6d4f1_77684cuda3std6ranges3__45__cpo4swapE:
	.zero		1
.L_9:


//--------------------- .nv.constant0._ZN7cutlass13device_kernelINS_4gemm6kernel13GemmUniversalIN4cute5tupleIJiiiiEEENS1_10collective13CollectiveMmaINS1_35MainloopSm100TmaUmmaWarpSpecializedILi52ELi2ELi4ENS5_IJNS4_1CILi1EEESB_SB_EEEEENS5_IJNSA_ILi128EEENSA_ILi8EEENSA_ILi16EEEEEENS_6half_tENS5_IJlSB_lEEESI_SJ_NS4_8TiledMMAINS4_8MMA_AtomIJNS4_20SM100_MMA_F16BF16_SSISI_SI_fLi128ELi8ELNS4_4UMMA5MajorE0ELSO_0ELNSN_7ScaleInE0ELSP_0EEEEEENS4_6LayoutISC_NS5_IJNSA_ILi0EEEST_ST_EEEEENS5_IJNS4_10UnderscoreESW_SW_EEEEENS4_13SM90_TMA_LOADENS4_14ComposedLayoutINS4_7SwizzleILi1ELi4ELi3EEENS4_18smem_ptr_flag_bitsILi16EEENSS_INS5_IJSF_SG_EEENS5_IJSG_SB_EEEEEEEvNS4_8identityESZ_S18_vS19_EENS_8epilogue10collective18CollectiveEpilogueINS1B_23Sm100TmaWarpSpecializedILi2ELi1ELi8ELb1ELb0EEEJSH_NS5_IJNSS_ISE_SB_EENSS_ISF_SB_EEEEESI_SJ_SI_SJ_NS1B_6fusion15FusionCallbacksIS1F_NS1J_17LinearCombinationISI_fSI_fLNS_15FloatRoundStyleE2EEESH_S1I_JEEENS4_5SM1004TMEM4LOAD25SM100_TMEM_LOAD_32dp32b8xESZ_NS10_INS11_ILi0ELi4ELi3EEES14_NSS_INS5_IJSF_SF_EEENS5_IJSF_SB_EEEEEEENS4_39AutoVectorizingCopyWithAssumedAlignmentILi128EEENS4_14SM90_TMA_STOREES1X_S1Z_S1Z_EEEvvEEEEvNT_6ParamsE --------------------------
	.section	.nv.constant0._ZN7cutlass13device_kernelINS_4gemm6kernel13GemmUniversalIN4cute5tupleIJiiiiEEENS1_10collective13CollectiveMmaINS1_35MainloopSm100TmaUmmaWarpSpecializedILi52ELi2ELi4ENS5_IJNS4_1CILi1EEESB_SB_EEEEENS5_IJNSA_ILi128EEENSA_ILi8EEENSA_ILi16EEEEEENS_6half_tENS5_IJlSB_lEEESI_SJ_NS4_8TiledMMAINS4_8MMA_AtomIJNS4_20SM100_MMA_F16BF16_SSISI_SI_fLi128ELi8ELNS4_4UMMA5MajorE0ELSO_0ELNSN_7ScaleInE0ELSP_0EEEEEENS4_6LayoutISC_NS5_IJNSA_ILi0EEEST_ST_EEEEENS5_IJNS4_10UnderscoreESW_SW_EEEEENS4_13SM90_TMA_LOADENS4_14ComposedLayoutINS4_7SwizzleILi1ELi4ELi3EEENS4_18smem_ptr_flag_bitsILi16EEENSS_INS5_IJSF_SG_EEENS5_IJSG_SB_EEEEEEEvNS4_8identityESZ_S18_vS19_EENS_8epilogue10collective18CollectiveEpilogueINS1B_23Sm100TmaWarpSpecializedILi2ELi1ELi8ELb1ELb0EEEJSH_NS5_IJNSS_ISE_SB_EENSS_ISF_SB_EEEEESI_SJ_SI_SJ_NS1B_6fusion15FusionCallbacksIS1F_NS1J_17LinearCombinationISI_fSI_fLNS_15FloatRoundStyleE2EEESH_S1I_JEEENS4_5SM1004TMEM4LOAD25SM100_TMEM_LOAD_32dp32b8xESZ_NS10_INS11_ILi0ELi4ELi3EEES14_NSS_INS5_IJSF_SF_EEENS5_IJSF_SB_EEEEEEENS4_39AutoVectorizingCopyWithAssumedAlignmentILi128EEENS4_14SM90_TMA_STOREES1X_S1Z_S1Z_EEEvvEEEEvNT_6ParamsE,"a",@progbits
	.sectionflags	@""
	.align	4
.nv.constant0._ZN7cutlass13device_kernelINS_4gemm6kernel13GemmUniversalIN4cute5tupleIJiiiiEEENS1_10collective13CollectiveMmaINS1_35MainloopSm100TmaUmmaWarpSpecializedILi52ELi2ELi4ENS5_IJNS4_1CILi1EEESB_SB_EEEEENS5_IJNSA_ILi128EEENSA_ILi8EEENSA_ILi16EEEEEENS_6half_tENS5_IJlSB_lEEESI_SJ_NS4_8TiledMMAINS4_8MMA_AtomIJNS4_20SM100_MMA_F16BF16_SSISI_SI_fLi128ELi8ELNS4_4UMMA5MajorE0ELSO_0ELNSN_7ScaleInE0ELSP_0EEEEEENS4_6LayoutISC_NS5_IJNSA_ILi0EEEST_ST_EEEEENS5_IJNS4_10UnderscoreESW_SW_EEEEENS4_13SM90_TMA_LOADENS4_14ComposedLayoutINS4_7SwizzleILi1ELi4ELi3EEENS4_18smem_ptr_flag_bitsILi16EEENSS_INS5_IJSF_SG_EEENS5_IJSG_SB_EEEEEEEvNS4_8identityESZ_S18_vS19_EENS_8epilogue10collective18CollectiveEpilogueINS1B_23Sm100TmaWarpSpecializedILi2ELi1ELi8ELb1ELb0EEEJSH_NS5_IJNSS_ISE_SB_EENSS_ISF_SB_EEEEESI_SJ_SI_SJ_NS1B_6fusion15FusionCallbacksIS1F_NS1J_17LinearCombinationISI_fSI_fLNS_15FloatRoundStyleE2EEESH_S1I_JEEENS4_5SM1004TMEM4LOAD25SM100_TMEM_LOAD_32dp32b8xESZ_NS10_INS11_ILi0ELi4ELi3EEES14_NSS_INS5_IJSF_SF_EEENS5_IJSF_SB_EEEEEEENS4_39AutoVectorizingCopyWithAssumedAlignmentILi128EEENS4_14SM90_TMA_STOREES1X_S1Z_S1Z_EEEvvEEEEvNT_6ParamsE:
	.zero		2944


//--------------------- SYMBOLS --------------------------

	.type		.nv.reservedSmem.offset0,@object
	.size		.nv.reservedSmem.offset0,0x4
	.type		.nv.reservedSmem.cap,@object
	.size		.nv.reservedSmem.cap,0x4
	.type		__assertfail,@function
